//
// Generated by NVIDIA NVVM Compiler
//
// Compiler Build ID: CL-36424714
// Cuda compilation tools, release 13.0, V13.0.88
// Based on NVVM 20.0.0
//

.version 9.0
.target sm_100
.address_size 64

	// .globl	_Z27right_looking_launch_kernelPfi
.extern .shared .align 16 .b8 data[];

.visible .entry _Z27right_looking_launch_kernelPfi(
	.param .u64 .ptr .align 1 _Z27right_looking_launch_kernelPfi_param_0,
	.param .u32 _Z27right_looking_launch_kernelPfi_param_1
)
{
	.reg .pred 	%p<106>;
	.reg .b16 	%rs<23>;
	.reg .b32 	%r<596>;
	.reg .b32 	%f<139>;
	.reg .b64 	%rd<95>;

	ld.param.u64 	%rd2, [_Z27right_looking_launch_kernelPfi_param_0];
	ld.param.u32 	%r124, [_Z27right_looking_launch_kernelPfi_param_1];
	cvta.to.global.u64 	%rd1, %rd2;
	shr.u32 	%r125, %r124, 31;
	add.s32 	%r126, %r124, %r125;
	shr.s32 	%r1, %r126, 1;
	setp.lt.s32 	%p7, %r124, 2;
	@%p7 bra 	$L__BB0_16;
	mov.u32 	%r2, %tid.y;
	mov.u32 	%r3, %tid.x;
	mov.u32 	%r128, %ctaid.x;
	mul.lo.s32 	%r129, %r124, %r128;
	mul.lo.s32 	%r4, %r129, %r124;
	add.s32 	%r5, %r1, -1;
	and.b32  	%r6, %r1, 15;
	add.s32 	%r7, %r6, -1;
	and.b32  	%r8, %r1, 7;
	add.s32 	%r9, %r8, -1;
	and.b32  	%r10, %r1, 1073741808;
	and.b32  	%r11, %r1, 3;
	mov.b32 	%r564, 0;
$L__BB0_2:
	setp.lt.u32 	%p8, %r5, 15;
	shl.b32 	%r131, %r564, 1;
	add.s32 	%r132, %r131, %r2;
	mad.lo.s32 	%r13, %r132, %r124, %r3;
	mov.b32 	%r567, 0;
	@%p8 bra 	$L__BB0_5;
	mov.b32 	%r565, 0;
$L__BB0_4:
	.pragma "nounroll";
	shl.b32 	%r134, %r565, 1;
	add.s32 	%r135, %r13, %r134;
	add.s32 	%r136, %r135, %r4;
	mul.wide.u32 	%rd3, %r136, 4;
	add.s64 	%rd4, %rd1, %rd3;
	ld.global.f32 	%f1, [%rd4];
	shl.b32 	%r137, %r135, 2;
	mov.u32 	%r138, data;
	add.s32 	%r139, %r138, %r137;
	st.shared.f32 	[%r139], %f1;
	add.s32 	%r140, %r136, 2;
	mul.wide.u32 	%rd5, %r140, 4;
	add.s64 	%rd6, %rd1, %rd5;
	ld.global.f32 	%f2, [%rd6];
	st.shared.f32 	[%r139+8], %f2;
	add.s32 	%r141, %r136, 4;
	mul.wide.u32 	%rd7, %r141, 4;
	add.s64 	%rd8, %rd1, %rd7;
	ld.global.f32 	%f3, [%rd8];
	st.shared.f32 	[%r139+16], %f3;
	add.s32 	%r142, %r136, 6;
	mul.wide.u32 	%rd9, %r142, 4;
	add.s64 	%rd10, %rd1, %rd9;
	ld.global.f32 	%f4, [%rd10];
	st.shared.f32 	[%r139+24], %f4;
	add.s32 	%r143, %r136, 8;
	mul.wide.u32 	%rd11, %r143, 4;
	add.s64 	%rd12, %rd1, %rd11;
	ld.global.f32 	%f5, [%rd12];
	st.shared.f32 	[%r139+32], %f5;
	add.s32 	%r144, %r136, 10;
	mul.wide.u32 	%rd13, %r144, 4;
	add.s64 	%rd14, %rd1, %rd13;
	ld.global.f32 	%f6, [%rd14];
	st.shared.f32 	[%r139+40], %f6;
	add.s32 	%r145, %r136, 12;
	mul.wide.u32 	%rd15, %r145, 4;
	add.s64 	%rd16, %rd1, %rd15;
	ld.global.f32 	%f7, [%rd16];
	st.shared.f32 	[%r139+48], %f7;
	add.s32 	%r146, %r136, 14;
	mul.wide.u32 	%rd17, %r146, 4;
	add.s64 	%rd18, %rd1, %rd17;
	ld.global.f32 	%f8, [%rd18];
	st.shared.f32 	[%r139+56], %f8;
	add.s32 	%r147, %r136, 16;
	mul.wide.u32 	%rd19, %r147, 4;
	add.s64 	%rd20, %rd1, %rd19;
	ld.global.f32 	%f9, [%rd20];
	st.shared.f32 	[%r139+64], %f9;
	add.s32 	%r148, %r136, 18;
	mul.wide.u32 	%rd21, %r148, 4;
	add.s64 	%rd22, %rd1, %rd21;
	ld.global.f32 	%f10, [%rd22];
	st.shared.f32 	[%r139+72], %f10;
	add.s32 	%r149, %r136, 20;
	mul.wide.u32 	%rd23, %r149, 4;
	add.s64 	%rd24, %rd1, %rd23;
	ld.global.f32 	%f11, [%rd24];
	st.shared.f32 	[%r139+80], %f11;
	add.s32 	%r150, %r136, 22;
	mul.wide.u32 	%rd25, %r150, 4;
	add.s64 	%rd26, %rd1, %rd25;
	ld.global.f32 	%f12, [%rd26];
	st.shared.f32 	[%r139+88], %f12;
	add.s32 	%r151, %r136, 24;
	mul.wide.u32 	%rd27, %r151, 4;
	add.s64 	%rd28, %rd1, %rd27;
	ld.global.f32 	%f13, [%rd28];
	st.shared.f32 	[%r139+96], %f13;
	add.s32 	%r152, %r136, 26;
	mul.wide.u32 	%rd29, %r152, 4;
	add.s64 	%rd30, %rd1, %rd29;
	ld.global.f32 	%f14, [%rd30];
	st.shared.f32 	[%r139+104], %f14;
	add.s32 	%r153, %r136, 28;
	mul.wide.u32 	%rd31, %r153, 4;
	add.s64 	%rd32, %rd1, %rd31;
	ld.global.f32 	%f15, [%rd32];
	st.shared.f32 	[%r139+112], %f15;
	add.s32 	%r154, %r136, 30;
	mul.wide.u32 	%rd33, %r154, 4;
	add.s64 	%rd34, %rd1, %rd33;
	ld.global.f32 	%f16, [%rd34];
	st.shared.f32 	[%r139+120], %f16;
	add.s32 	%r565, %r565, 16;
	setp.ne.s32 	%p9, %r565, %r10;
	mov.u32 	%r567, %r10;
	@%p9 bra 	$L__BB0_4;
$L__BB0_5:
	setp.eq.s32 	%p10, %r6, 0;
	@%p10 bra 	$L__BB0_15;
	setp.lt.u32 	%p11, %r7, 7;
	@%p11 bra 	$L__BB0_8;
	shl.b32 	%r155, %r567, 1;
	add.s32 	%r156, %r13, %r155;
	add.s32 	%r157, %r156, %r4;
	mul.wide.u32 	%rd35, %r157, 4;
	add.s64 	%rd36, %rd1, %rd35;
	ld.global.f32 	%f17, [%rd36];
	shl.b32 	%r158, %r156, 2;
	mov.u32 	%r159, data;
	add.s32 	%r160, %r159, %r158;
	st.shared.f32 	[%r160], %f17;
	add.s32 	%r161, %r157, 2;
	mul.wide.u32 	%rd37, %r161, 4;
	add.s64 	%rd38, %rd1, %rd37;
	ld.global.f32 	%f18, [%rd38];
	st.shared.f32 	[%r160+8], %f18;
	add.s32 	%r162, %r157, 4;
	mul.wide.u32 	%rd39, %r162, 4;
	add.s64 	%rd40, %rd1, %rd39;
	ld.global.f32 	%f19, [%rd40];
	st.shared.f32 	[%r160+16], %f19;
	add.s32 	%r163, %r157, 6;
	mul.wide.u32 	%rd41, %r163, 4;
	add.s64 	%rd42, %rd1, %rd41;
	ld.global.f32 	%f20, [%rd42];
	st.shared.f32 	[%r160+24], %f20;
	add.s32 	%r164, %r157, 8;
	mul.wide.u32 	%rd43, %r164, 4;
	add.s64 	%rd44, %rd1, %rd43;
	ld.global.f32 	%f21, [%rd44];
	st.shared.f32 	[%r160+32], %f21;
	add.s32 	%r165, %r157, 10;
	mul.wide.u32 	%rd45, %r165, 4;
	add.s64 	%rd46, %rd1, %rd45;
	ld.global.f32 	%f22, [%rd46];
	st.shared.f32 	[%r160+40], %f22;
	add.s32 	%r166, %r157, 12;
	mul.wide.u32 	%rd47, %r166, 4;
	add.s64 	%rd48, %rd1, %rd47;
	ld.global.f32 	%f23, [%rd48];
	st.shared.f32 	[%r160+48], %f23;
	add.s32 	%r167, %r157, 14;
	mul.wide.u32 	%rd49, %r167, 4;
	add.s64 	%rd50, %rd1, %rd49;
	ld.global.f32 	%f24, [%rd50];
	st.shared.f32 	[%r160+56], %f24;
	add.s32 	%r567, %r567, 8;
$L__BB0_8:
	setp.eq.s32 	%p12, %r8, 0;
	@%p12 bra 	$L__BB0_15;
	setp.lt.u32 	%p13, %r9, 3;
	@%p13 bra 	$L__BB0_11;
	shl.b32 	%r168, %r567, 1;
	add.s32 	%r169, %r13, %r168;
	add.s32 	%r170, %r169, %r4;
	mul.wide.u32 	%rd51, %r170, 4;
	add.s64 	%rd52, %rd1, %rd51;
	ld.global.f32 	%f25, [%rd52];
	shl.b32 	%r171, %r169, 2;
	mov.u32 	%r172, data;
	add.s32 	%r173, %r172, %r171;
	st.shared.f32 	[%r173], %f25;
	add.s32 	%r174, %r170, 2;
	mul.wide.u32 	%rd53, %r174, 4;
	add.s64 	%rd54, %rd1, %rd53;
	ld.global.f32 	%f26, [%rd54];
	st.shared.f32 	[%r173+8], %f26;
	add.s32 	%r175, %r170, 4;
	mul.wide.u32 	%rd55, %r175, 4;
	add.s64 	%rd56, %rd1, %rd55;
	ld.global.f32 	%f27, [%rd56];
	st.shared.f32 	[%r173+16], %f27;
	add.s32 	%r176, %r170, 6;
	mul.wide.u32 	%rd57, %r176, 4;
	add.s64 	%rd58, %rd1, %rd57;
	ld.global.f32 	%f28, [%rd58];
	st.shared.f32 	[%r173+24], %f28;
	add.s32 	%r567, %r567, 4;
$L__BB0_11:
	setp.eq.s32 	%p14, %r11, 0;
	@%p14 bra 	$L__BB0_15;
	setp.eq.s32 	%p15, %r11, 1;
	shl.b32 	%r177, %r567, 1;
	add.s32 	%r178, %r13, %r177;
	add.s32 	%r21, %r178, %r4;
	mul.wide.u32 	%rd59, %r21, 4;
	add.s64 	%rd60, %rd1, %rd59;
	ld.global.f32 	%f29, [%rd60];
	shl.b32 	%r179, %r178, 2;
	mov.u32 	%r180, data;
	add.s32 	%r22, %r180, %r179;
	st.shared.f32 	[%r22], %f29;
	@%p15 bra 	$L__BB0_15;
	setp.eq.s32 	%p16, %r11, 2;
	add.s32 	%r181, %r21, 2;
	mul.wide.u32 	%rd61, %r181, 4;
	add.s64 	%rd62, %rd1, %rd61;
	ld.global.f32 	%f30, [%rd62];
	st.shared.f32 	[%r22+8], %f30;
	@%p16 bra 	$L__BB0_15;
	add.s32 	%r182, %r21, 4;
	mul.wide.u32 	%rd63, %r182, 4;
	add.s64 	%rd64, %rd1, %rd63;
	ld.global.f32 	%f31, [%rd64];
	st.shared.f32 	[%r22+16], %f31;
$L__BB0_15:
	add.s32 	%r564, %r564, 1;
	setp.ne.s32 	%p17, %r564, %r1;
	@%p17 bra 	$L__BB0_2;
$L__BB0_16:
	setp.lt.s32 	%p18, %r124, 2;
	bar.sync 	0;
	@%p18 bra 	$L__BB0_51;
	mov.u32 	%r24, %tid.x;
	mov.u32 	%r25, %tid.y;
	setp.eq.s32 	%p19, %r24, %r25;
	add.s32 	%r26, %r124, 1;
	mul.lo.s32 	%r27, %r124, %r25;
	setp.lt.u32 	%p20, %r24, %r25;
	add.s32 	%r28, %r27, %r24;
	mul.lo.s32 	%r29, %r124, %r24;
	min.u32 	%r184, %r25, %r24;
	setp.le.u32 	%p21, %r24, %r25;
	setp.eq.s32 	%p22, %r24, 0;
	and.pred  	%p1, %p19, %p22;
	and.pred  	%p2, %p20, %p22;
	setp.ne.s32 	%p23, %r184, 0;
	and.pred  	%p3, %p21, %p23;
	setp.eq.s32 	%p24, %r24, 1;
	and.pred  	%p4, %p19, %p24;
	and.pred  	%p5, %p20, %p24;
	setp.gt.u32 	%p25, %r184, 1;
	and.pred  	%p6, %p21, %p25;
	mov.b32 	%r569, 0;
	not.pred 	%p26, %p2;
	not.pred 	%p27, %p3;
	not.pred 	%p28, %p4;
	not.pred 	%p29, %p5;
	not.pred 	%p30, %p6;
$L__BB0_18:
	mul.lo.s32 	%r185, %r26, %r569;
	shl.b32 	%r186, %r185, 1;
	add.s32 	%r187, %r27, %r25;
	add.s32 	%r188, %r187, %r186;
	shl.b32 	%r189, %r188, 2;
	mov.u32 	%r190, data;
	add.s32 	%r31, %r190, %r189;
	shl.b32 	%r32, %r569, 1;
	mul.lo.s32 	%r33, %r32, %r26;
	@%p1 bra 	$L__BB0_19;
	bra.uni 	$L__BB0_20;
$L__BB0_19:
	ld.shared.f32 	%f32, [%r31];
	sqrt.rn.f32 	%f33, %f32;
	st.shared.f32 	[%r31], %f33;
$L__BB0_20:
	add.s32 	%r191, %r28, %r33;
	shl.b32 	%r192, %r191, 2;
	add.s32 	%r36, %r190, %r192;
	add.s32 	%r194, %r29, %r24;
	add.s32 	%r195, %r194, %r33;
	shl.b32 	%r196, %r195, 2;
	add.s32 	%r37, %r190, %r196;
	bar.sync 	0;
	@%p26 bra 	$L__BB0_22;
	ld.shared.f32 	%f34, [%r36];
	ld.shared.f32 	%f35, [%r37];
	div.rn.f32 	%f36, %f34, %f35;
	st.shared.f32 	[%r36], %f36;
$L__BB0_22:
	bar.sync 	0;
	add.s32 	%r197, %r33, %r29;
	shl.b32 	%r198, %r197, 2;
	add.s32 	%r38, %r190, %r198;
	add.s32 	%r200, %r33, %r27;
	shl.b32 	%r201, %r200, 2;
	add.s32 	%r39, %r190, %r201;
	@%p27 bra 	$L__BB0_24;
	ld.shared.f32 	%f37, [%r38];
	ld.shared.f32 	%f38, [%r39];
	mul.f32 	%f39, %f37, %f38;
	ld.shared.f32 	%f40, [%r36];
	sub.f32 	%f41, %f40, %f39;
	st.shared.f32 	[%r36], %f41;
$L__BB0_24:
	bar.sync 	0;
	@%p28 bra 	$L__BB0_26;
	ld.shared.f32 	%f42, [%r31];
	sqrt.rn.f32 	%f43, %f42;
	st.shared.f32 	[%r31], %f43;
$L__BB0_26:
	bar.sync 	0;
	@%p29 bra 	$L__BB0_28;
	ld.shared.f32 	%f44, [%r36];
	ld.shared.f32 	%f45, [%r37];
	div.rn.f32 	%f46, %f44, %f45;
	st.shared.f32 	[%r36], %f46;
$L__BB0_28:
	bar.sync 	0;
	@%p30 bra 	$L__BB0_30;
	ld.shared.f32 	%f47, [%r38+4];
	ld.shared.f32 	%f48, [%r39+4];
	mul.f32 	%f49, %f47, %f48;
	ld.shared.f32 	%f50, [%r36];
	sub.f32 	%f51, %f50, %f49;
	st.shared.f32 	[%r36], %f51;
$L__BB0_30:
	bar.sync 	0;
	add.s32 	%r40, %r569, 1;
	setp.lt.s32 	%p31, %r40, %r1;
	@%p31 bra 	$L__BB0_31;
	bra.uni 	$L__BB0_50;
$L__BB0_31:
	add.s32 	%r34, %r32, %r24;
	mul.lo.s32 	%r203, %r34, %r124;
	shl.b32 	%r204, %r203, 2;
	add.s32 	%r35, %r190, %r204;
	mov.b32 	%r572, 0;
	mov.b16 	%rs20, 0;
	mov.u32 	%r573, %r40;
	mov.u32 	%r574, %r569;
	bra.uni 	$L__BB0_38;
$L__BB0_32:
	and.b32  	%r238, %r572, 3;
	setp.eq.s32 	%p39, %r238, 0;
	@%p39 bra 	$L__BB0_37;
	and.b16  	%rs11, %rs20, 3;
	setp.eq.s16 	%p40, %rs11, 0;
	@%p40 bra 	$L__BB0_35;
	shl.b32 	%r239, %r575, 1;
	add.s32 	%r240, %r239, 2;
	add.s32 	%r241, %r240, %r24;
	mad.lo.s32 	%r242, %r241, %r124, %r32;
	shl.b32 	%r243, %r242, 2;
	mov.u32 	%r244, data;
	add.s32 	%r245, %r244, %r243;
	ld.shared.f32 	%f100, [%r245];
	ld.shared.f32 	%f101, [%r52];
	fma.rn.f32 	%f102, %f100, %f101, 0f00000000;
	ld.shared.f32 	%f103, [%r245+4];
	ld.shared.f32 	%f104, [%r52+4];
	fma.rn.f32 	%f105, %f103, %f104, %f102;
	add.s32 	%r246, %r51, %r239;
	shl.b32 	%r247, %r246, 2;
	add.s32 	%r248, %r244, %r247;
	ld.shared.f32 	%f106, [%r248+8];
	sub.f32 	%f107, %f106, %f105;
	st.shared.f32 	[%r248+8], %f107;
	bar.sync 	0;
	sub.s32 	%r575, %r240, %r575;
	add.s32 	%r249, %r241, 2;
	mad.lo.s32 	%r250, %r249, %r124, %r32;
	shl.b32 	%r251, %r250, 2;
	add.s32 	%r252, %r244, %r251;
	ld.shared.f32 	%f108, [%r252];
	ld.shared.f32 	%f109, [%r52];
	fma.rn.f32 	%f110, %f108, %f109, 0f00000000;
	ld.shared.f32 	%f111, [%r252+4];
	ld.shared.f32 	%f112, [%r52+4];
	fma.rn.f32 	%f113, %f111, %f112, %f110;
	ld.shared.f32 	%f114, [%r248+16];
	sub.f32 	%f115, %f114, %f113;
	st.shared.f32 	[%r248+16], %f115;
	bar.sync 	0;
$L__BB0_35:
	and.b16  	%rs12, %rs20, 1;
	setp.eq.b16 	%p41, %rs12, 1;
	@%p41 bra 	$L__BB0_37;
	shl.b32 	%r253, %r575, 1;
	add.s32 	%r254, %r253, %r24;
	add.s32 	%r255, %r254, 2;
	mad.lo.s32 	%r256, %r255, %r124, %r32;
	shl.b32 	%r257, %r256, 2;
	mov.u32 	%r258, data;
	add.s32 	%r259, %r258, %r257;
	ld.shared.f32 	%f116, [%r259];
	ld.shared.f32 	%f117, [%r52];
	fma.rn.f32 	%f118, %f116, %f117, 0f00000000;
	ld.shared.f32 	%f119, [%r259+4];
	ld.shared.f32 	%f120, [%r52+4];
	fma.rn.f32 	%f121, %f119, %f120, %f118;
	add.s32 	%r260, %r51, %r253;
	shl.b32 	%r261, %r260, 2;
	add.s32 	%r262, %r258, %r261;
	ld.shared.f32 	%f122, [%r262+8];
	sub.f32 	%f123, %f122, %f121;
	st.shared.f32 	[%r262+8], %f123;
	bar.sync 	0;
$L__BB0_37:
	add.s32 	%r573, %r574, 1;
	setp.eq.s32 	%p42, %r573, %r1;
	add.s16 	%rs20, %rs20, 1;
	@%p42 bra 	$L__BB0_50;
$L__BB0_38:
	mov.u32 	%r47, %r574;
	mov.u32 	%r574, %r573;
	mov.u32 	%r45, %r572;
	setp.eq.s32 	%p32, %r24, 0;
	add.s32 	%r572, %r45, 1;
	shl.b32 	%r206, %r574, 1;
	add.s32 	%r207, %r206, %r25;
	mul.lo.s32 	%r49, %r207, %r124;
	add.s32 	%r208, %r34, %r49;
	shl.b32 	%r209, %r208, 2;
	mov.u32 	%r210, data;
	add.s32 	%r50, %r210, %r209;
	@%p32 bra 	$L__BB0_39;
	bra.uni 	$L__BB0_40;
$L__BB0_39:
	ld.shared.f32 	%f52, [%r50];
	ld.shared.f32 	%f53, [%r37];
	div.rn.f32 	%f54, %f52, %f53;
	st.shared.f32 	[%r50], %f54;
$L__BB0_40:
	setp.eq.s32 	%p33, %r24, 0;
	bar.sync 	0;
	shl.b32 	%r211, %r49, 2;
	add.s32 	%r54, %r210, %r211;
	@%p33 bra 	$L__BB0_42;
	ld.shared.f32 	%f55, [%r35];
	ld.shared.f32 	%f56, [%r54];
	mul.f32 	%f57, %f55, %f56;
	ld.shared.f32 	%f58, [%r50];
	sub.f32 	%f59, %f58, %f57;
	st.shared.f32 	[%r50], %f59;
$L__BB0_42:
	setp.ne.s32 	%p34, %r24, 1;
	bar.sync 	0;
	@%p34 bra 	$L__BB0_44;
	ld.shared.f32 	%f60, [%r50];
	ld.shared.f32 	%f61, [%r37];
	div.rn.f32 	%f62, %f60, %f61;
	st.shared.f32 	[%r50], %f62;
$L__BB0_44:
	setp.lt.u32 	%p35, %r24, 2;
	bar.sync 	0;
	@%p35 bra 	$L__BB0_46;
	ld.shared.f32 	%f63, [%r35+4];
	ld.shared.f32 	%f64, [%r54+4];
	mul.f32 	%f65, %f63, %f64;
	ld.shared.f32 	%f66, [%r50];
	sub.f32 	%f67, %f66, %f65;
	st.shared.f32 	[%r50], %f67;
$L__BB0_46:
	bar.sync 	0;
	setp.gt.u32 	%p36, %r569, %r47;
	@%p36 bra 	$L__BB0_37;
	add.s32 	%r51, %r49, %r24;
	setp.lt.u32 	%p37, %r45, 3;
	shl.b32 	%r213, %r32, 2;
	add.s32 	%r52, %r54, %r213;
	mov.u32 	%r575, %r569;
	@%p37 bra 	$L__BB0_32;
	and.b32  	%r53, %r572, -4;
	mov.b32 	%r576, 0;
	mov.u32 	%r575, %r569;
$L__BB0_49:
	.pragma "nounroll";
	shl.b32 	%r215, %r575, 1;
	add.s32 	%r216, %r215, %r24;
	add.s32 	%r217, %r216, 2;
	mad.lo.s32 	%r218, %r217, %r124, %r32;
	shl.b32 	%r219, %r218, 2;
	mov.u32 	%r220, data;
	add.s32 	%r221, %r220, %r219;
	ld.shared.f32 	%f68, [%r221];
	ld.shared.f32 	%f69, [%r52];
	fma.rn.f32 	%f70, %f68, %f69, 0f00000000;
	ld.shared.f32 	%f71, [%r221+4];
	ld.shared.f32 	%f72, [%r52+4];
	fma.rn.f32 	%f73, %f71, %f72, %f70;
	add.s32 	%r222, %r51, %r215;
	shl.b32 	%r223, %r222, 2;
	add.s32 	%r224, %r220, %r223;
	ld.shared.f32 	%f74, [%r224+8];
	sub.f32 	%f75, %f74, %f73;
	st.shared.f32 	[%r224+8], %f75;
	bar.sync 	0;
	add.s32 	%r225, %r216, 4;
	mad.lo.s32 	%r226, %r225, %r124, %r32;
	shl.b32 	%r227, %r226, 2;
	add.s32 	%r228, %r220, %r227;
	ld.shared.f32 	%f76, [%r228];
	ld.shared.f32 	%f77, [%r52];
	fma.rn.f32 	%f78, %f76, %f77, 0f00000000;
	ld.shared.f32 	%f79, [%r228+4];
	ld.shared.f32 	%f80, [%r52+4];
	fma.rn.f32 	%f81, %f79, %f80, %f78;
	ld.shared.f32 	%f82, [%r224+16];
	sub.f32 	%f83, %f82, %f81;
	st.shared.f32 	[%r224+16], %f83;
	bar.sync 	0;
	add.s32 	%r229, %r216, 6;
	mad.lo.s32 	%r230, %r229, %r124, %r32;
	shl.b32 	%r231, %r230, 2;
	add.s32 	%r232, %r220, %r231;
	ld.shared.f32 	%f84, [%r232];
	ld.shared.f32 	%f85, [%r52];
	fma.rn.f32 	%f86, %f84, %f85, 0f00000000;
	ld.shared.f32 	%f87, [%r232+4];
	ld.shared.f32 	%f88, [%r52+4];
	fma.rn.f32 	%f89, %f87, %f88, %f86;
	ld.shared.f32 	%f90, [%r224+24];
	sub.f32 	%f91, %f90, %f89;
	st.shared.f32 	[%r224+24], %f91;
	bar.sync 	0;
	sub.s32 	%r233, %r215, %r575;
	add.s32 	%r575, %r233, 4;
	add.s32 	%r234, %r216, 8;
	mad.lo.s32 	%r235, %r234, %r124, %r32;
	shl.b32 	%r236, %r235, 2;
	add.s32 	%r237, %r220, %r236;
	ld.shared.f32 	%f92, [%r237];
	ld.shared.f32 	%f93, [%r52];
	fma.rn.f32 	%f94, %f92, %f93, 0f00000000;
	ld.shared.f32 	%f95, [%r237+4];
	ld.shared.f32 	%f96, [%r52+4];
	fma.rn.f32 	%f97, %f95, %f96, %f94;
	ld.shared.f32 	%f98, [%r224+32];
	sub.f32 	%f99, %f98, %f97;
	st.shared.f32 	[%r224+32], %f99;
	bar.sync 	0;
	add.s32 	%r576, %r576, 4;
	setp.eq.s32 	%p38, %r576, %r53;
	@%p38 bra 	$L__BB0_32;
	bra.uni 	$L__BB0_49;
$L__BB0_50:
	setp.ne.s32 	%p43, %r40, %r1;
	mov.u32 	%r569, %r40;
	@%p43 bra 	$L__BB0_18;
$L__BB0_51:
	mov.u32 	%r59, %tid.y;
	mov.u32 	%r60, %tid.x;
	add.s32 	%r61, %r1, -1;
	setp.lt.s32 	%p44, %r124, 4;
	@%p44 bra 	$L__BB0_66;
	mov.u32 	%r62, %ntid.x;
	mov.u32 	%r63, %ntid.y;
	max.s32 	%r64, %r61, 1;
	add.s32 	%r65, %r1, -2;
	cvt.u16.u32 	%rs3, %r1;
	mov.b32 	%r577, 0;
	mov.b16 	%rs21, 0;
	mov.u16 	%rs22, %rs21;
$L__BB0_53:
	mov.u32 	%r66, %r577;
	sub.s32 	%r67, %r61, %r66;
	add.s32 	%r577, %r66, 1;
	setp.ge.s32 	%p45, %r577, %r1;
	@%p45 bra 	$L__BB0_65;
	mad.lo.s32 	%r264, %r66, %r63, %r59;
	mad.lo.s32 	%r69, %r264, %r124, %r60;
	sub.s32 	%r265, %r65, %r66;
	setp.lt.u32 	%p46, %r265, 7;
	mov.u32 	%r580, %r577;
	@%p46 bra 	$L__BB0_57;
	and.b32  	%r70, %r67, -8;
	mov.b32 	%r579, 0;
	mov.u32 	%r580, %r577;
$L__BB0_56:
	.pragma "nounroll";
	mad.lo.s32 	%r267, %r580, %r62, %r69;
	shl.b32 	%r268, %r267, 2;
	mov.u32 	%r269, data;
	add.s32 	%r270, %r269, %r268;
	mov.b32 	%r271, 0;
	st.shared.u32 	[%r270], %r271;
	shl.b32 	%r272, %r62, 2;
	add.s32 	%r273, %r270, %r272;
	st.shared.u32 	[%r273], %r271;
	add.s32 	%r274, %r273, %r272;
	st.shared.u32 	[%r274], %r271;
	add.s32 	%r275, %r274, %r272;
	st.shared.u32 	[%r275], %r271;
	add.s32 	%r276, %r275, %r272;
	st.shared.u32 	[%r276], %r271;
	add.s32 	%r277, %r276, %r272;
	st.shared.u32 	[%r277], %r271;
	add.s32 	%r278, %r277, %r272;
	st.shared.u32 	[%r278], %r271;
	add.s32 	%r279, %r278, %r272;
	st.shared.u32 	[%r279], %r271;
	add.s32 	%r580, %r580, 8;
	add.s32 	%r579, %r579, 8;
	setp.ne.s32 	%p47, %r579, %r70;
	@%p47 bra 	$L__BB0_56;
$L__BB0_57:
	and.b32  	%r280, %r67, 7;
	setp.eq.s32 	%p48, %r280, 0;
	@%p48 bra 	$L__BB0_65;
	not.b16 	%rs15, %rs22;
	add.s16 	%rs16, %rs15, %rs3;
	cvt.u32.u16 	%r281, %rs16;
	and.b32  	%r76, %r281, 7;
	add.s32 	%r282, %r76, -1;
	setp.lt.u32 	%p49, %r282, 3;
	@%p49 bra 	$L__BB0_60;
	mad.lo.s32 	%r283, %r580, %r62, %r69;
	shl.b32 	%r284, %r283, 2;
	mov.u32 	%r285, data;
	add.s32 	%r286, %r285, %r284;
	mov.b32 	%r287, 0;
	st.shared.u32 	[%r286], %r287;
	shl.b32 	%r288, %r62, 2;
	add.s32 	%r289, %r286, %r288;
	st.shared.u32 	[%r289], %r287;
	add.s32 	%r290, %r289, %r288;
	st.shared.u32 	[%r290], %r287;
	add.s32 	%r291, %r290, %r288;
	st.shared.u32 	[%r291], %r287;
	add.s32 	%r580, %r580, 4;
$L__BB0_60:
	and.b32  	%r292, %r76, 3;
	setp.eq.s32 	%p50, %r292, 0;
	@%p50 bra 	$L__BB0_65;
	xor.b16  	%rs17, %rs21, 3;
	add.s16 	%rs7, %rs17, %rs3;
	and.b16  	%rs18, %rs7, 3;
	setp.eq.s16 	%p51, %rs18, 1;
	@%p51 bra 	$L__BB0_63;
	mad.lo.s32 	%r293, %r580, %r62, %r69;
	shl.b32 	%r294, %r293, 2;
	mov.u32 	%r295, data;
	add.s32 	%r296, %r295, %r294;
	mov.b32 	%r297, 0;
	st.shared.u32 	[%r296], %r297;
	shl.b32 	%r298, %r62, 2;
	add.s32 	%r299, %r296, %r298;
	st.shared.u32 	[%r299], %r297;
	add.s32 	%r580, %r580, 2;
$L__BB0_63:
	and.b16  	%rs19, %rs7, 1;
	setp.eq.b16 	%p52, %rs19, 1;
	not.pred 	%p53, %p52;
	@%p53 bra 	$L__BB0_65;
	mad.lo.s32 	%r300, %r580, %r62, %r69;
	shl.b32 	%r301, %r300, 2;
	mov.u32 	%r302, data;
	add.s32 	%r303, %r302, %r301;
	mov.b32 	%r304, 0;
	st.shared.u32 	[%r303], %r304;
$L__BB0_65:
	setp.ne.s32 	%p54, %r577, %r64;
	add.s16 	%rs22, %rs22, 1;
	add.s16 	%rs21, %rs21, 1;
	@%p54 bra 	$L__BB0_53;
$L__BB0_66:
	bar.sync 	0;
	and.b32  	%r81, %r1, 1;
	setp.eq.s32 	%p55, %r81, 0;
	@%p55 bra 	$L__BB0_106;
	setp.lt.s32 	%p56, %r124, 4;
	@%p56 bra 	$L__BB0_103;
	mov.u32 	%r82, %ntid.x;
	mov.u32 	%r83, %ntid.y;
	mad.lo.s32 	%r84, %r82, %r124, %r82;
	not.b32 	%r306, %r60;
	add.s32 	%r307, %r82, %r306;
	not.b32 	%r308, %r59;
	add.s32 	%r309, %r83, %r308;
	mad.lo.s32 	%r85, %r124, %r309, %r307;
	max.s32 	%r310, %r61, 2;
	add.s32 	%r86, %r310, -1;
	shr.u32 	%r311, %r86, 1;
	add.s32 	%r87, %r311, 1;
	setp.lt.u32 	%p57, %r124, 16;
	mov.b32 	%r589, 0;
	@%p57 bra 	$L__BB0_87;
	and.b32  	%r88, %r87, 2147483644;
	mov.b32 	%r589, 0;
	mov.u32 	%r588, %r589;
$L__BB0_70:
	.pragma "nounroll";
	setp.le.u32 	%p58, %r60, %r59;
	@%p58 bra 	$L__BB0_72;
	mad.lo.s32 	%r313, %r589, %r82, %r60;
	mad.lo.s32 	%r314, %r589, %r83, %r59;
	mad.lo.s32 	%r315, %r314, %r124, %r313;
	shl.b32 	%r316, %r315, 2;
	mov.u32 	%r317, data;
	add.s32 	%r318, %r317, %r316;
	mov.b32 	%r319, 0;
	st.shared.u32 	[%r318], %r319;
$L__BB0_72:
	setp.ge.u32 	%p59, %r60, %r59;
	@%p59 bra 	$L__BB0_74;
	mad.lo.s32 	%r320, %r84, %r589, %r84;
	add.s32 	%r321, %r85, %r320;
	shl.b32 	%r322, %r321, 2;
	mov.u32 	%r323, data;
	add.s32 	%r324, %r323, %r322;
	mov.b32 	%r325, 0;
	st.shared.u32 	[%r324], %r325;
$L__BB0_74:
	setp.le.u32 	%p60, %r60, %r59;
	@%p60 bra 	$L__BB0_76;
	add.s32 	%r326, %r589, 2;
	mad.lo.s32 	%r327, %r326, %r82, %r60;
	mad.lo.s32 	%r328, %r326, %r83, %r59;
	mad.lo.s32 	%r329, %r328, %r124, %r327;
	shl.b32 	%r330, %r329, 2;
	mov.u32 	%r331, data;
	add.s32 	%r332, %r331, %r330;
	mov.b32 	%r333, 0;
	st.shared.u32 	[%r332], %r333;
$L__BB0_76:
	setp.ge.u32 	%p61, %r60, %r59;
	@%p61 bra 	$L__BB0_78;
	add.s32 	%r334, %r589, 3;
	mad.lo.s32 	%r335, %r84, %r334, %r85;
	shl.b32 	%r336, %r335, 2;
	mov.u32 	%r337, data;
	add.s32 	%r338, %r337, %r336;
	mov.b32 	%r339, 0;
	st.shared.u32 	[%r338], %r339;
$L__BB0_78:
	setp.le.u32 	%p62, %r60, %r59;
	@%p62 bra 	$L__BB0_80;
	add.s32 	%r340, %r589, 4;
	mad.lo.s32 	%r341, %r340, %r82, %r60;
	mad.lo.s32 	%r342, %r340, %r83, %r59;
	mad.lo.s32 	%r343, %r342, %r124, %r341;
	shl.b32 	%r344, %r343, 2;
	mov.u32 	%r345, data;
	add.s32 	%r346, %r345, %r344;
	mov.b32 	%r347, 0;
	st.shared.u32 	[%r346], %r347;
$L__BB0_80:
	setp.ge.u32 	%p63, %r60, %r59;
	@%p63 bra 	$L__BB0_82;
	add.s32 	%r348, %r589, 5;
	mad.lo.s32 	%r349, %r84, %r348, %r85;
	shl.b32 	%r350, %r349, 2;
	mov.u32 	%r351, data;
	add.s32 	%r352, %r351, %r350;
	mov.b32 	%r353, 0;
	st.shared.u32 	[%r352], %r353;
$L__BB0_82:
	setp.le.u32 	%p64, %r60, %r59;
	@%p64 bra 	$L__BB0_84;
	add.s32 	%r354, %r589, 6;
	mad.lo.s32 	%r355, %r354, %r82, %r60;
	mad.lo.s32 	%r356, %r354, %r83, %r59;
	mad.lo.s32 	%r357, %r356, %r124, %r355;
	shl.b32 	%r358, %r357, 2;
	mov.u32 	%r359, data;
	add.s32 	%r360, %r359, %r358;
	mov.b32 	%r361, 0;
	st.shared.u32 	[%r360], %r361;
$L__BB0_84:
	setp.ge.u32 	%p65, %r60, %r59;
	@%p65 bra 	$L__BB0_86;
	add.s32 	%r362, %r589, 7;
	mad.lo.s32 	%r363, %r84, %r362, %r85;
	shl.b32 	%r364, %r363, 2;
	mov.u32 	%r365, data;
	add.s32 	%r366, %r365, %r364;
	mov.b32 	%r367, 0;
	st.shared.u32 	[%r366], %r367;
$L__BB0_86:
	add.s32 	%r589, %r589, 8;
	add.s32 	%r588, %r588, 4;
	setp.ne.s32 	%p66, %r588, %r88;
	@%p66 bra 	$L__BB0_70;
$L__BB0_87:
	and.b32  	%r368, %r87, 3;
	setp.eq.s32 	%p67, %r368, 0;
	@%p67 bra 	$L__BB0_103;
	setp.eq.s32 	%p68, %r368, 1;
	@%p68 bra 	$L__BB0_98;
	setp.le.u32 	%p69, %r60, %r59;
	@%p69 bra 	$L__BB0_91;
	mad.lo.s32 	%r369, %r589, %r82, %r60;
	mad.lo.s32 	%r370, %r589, %r83, %r59;
	mad.lo.s32 	%r371, %r370, %r124, %r369;
	shl.b32 	%r372, %r371, 2;
	mov.u32 	%r373, data;
	add.s32 	%r374, %r373, %r372;
	mov.b32 	%r375, 0;
	st.shared.u32 	[%r374], %r375;
$L__BB0_91:
	setp.ge.u32 	%p70, %r60, %r59;
	@%p70 bra 	$L__BB0_93;
	mad.lo.s32 	%r376, %r84, %r589, %r84;
	add.s32 	%r377, %r85, %r376;
	shl.b32 	%r378, %r377, 2;
	mov.u32 	%r379, data;
	add.s32 	%r380, %r379, %r378;
	mov.b32 	%r381, 0;
	st.shared.u32 	[%r380], %r381;
$L__BB0_93:
	setp.le.u32 	%p71, %r60, %r59;
	@%p71 bra 	$L__BB0_95;
	add.s32 	%r382, %r589, 2;
	mad.lo.s32 	%r383, %r382, %r82, %r60;
	mad.lo.s32 	%r384, %r382, %r83, %r59;
	mad.lo.s32 	%r385, %r384, %r124, %r383;
	shl.b32 	%r386, %r385, 2;
	mov.u32 	%r387, data;
	add.s32 	%r388, %r387, %r386;
	mov.b32 	%r389, 0;
	st.shared.u32 	[%r388], %r389;
$L__BB0_95:
	setp.ge.u32 	%p72, %r60, %r59;
	@%p72 bra 	$L__BB0_97;
	add.s32 	%r390, %r589, 3;
	mad.lo.s32 	%r391, %r84, %r390, %r85;
	shl.b32 	%r392, %r391, 2;
	mov.u32 	%r393, data;
	add.s32 	%r394, %r393, %r392;
	mov.b32 	%r395, 0;
	st.shared.u32 	[%r394], %r395;
$L__BB0_97:
	add.s32 	%r589, %r589, 4;
$L__BB0_98:
	and.b32  	%r396, %r86, 2;
	setp.ne.s32 	%p73, %r396, 0;
	@%p73 bra 	$L__BB0_103;
	setp.le.u32 	%p74, %r60, %r59;
	@%p74 bra 	$L__BB0_101;
	mad.lo.s32 	%r397, %r589, %r82, %r60;
	mad.lo.s32 	%r398, %r589, %r83, %r59;
	mad.lo.s32 	%r399, %r398, %r124, %r397;
	shl.b32 	%r400, %r399, 2;
	mov.u32 	%r401, data;
	add.s32 	%r402, %r401, %r400;
	mov.b32 	%r403, 0;
	st.shared.u32 	[%r402], %r403;
$L__BB0_101:
	setp.ge.u32 	%p75, %r60, %r59;
	@%p75 bra 	$L__BB0_103;
	mad.lo.s32 	%r404, %r84, %r589, %r84;
	add.s32 	%r405, %r85, %r404;
	shl.b32 	%r406, %r405, 2;
	mov.u32 	%r407, data;
	add.s32 	%r408, %r407, %r406;
	mov.b32 	%r409, 0;
	st.shared.u32 	[%r408], %r409;
$L__BB0_103:
	bar.sync 	0;
	setp.le.u32 	%p76, %r60, %r59;
	@%p76 bra 	$L__BB0_105;
	mov.u32 	%r410, %ntid.x;
	mad.lo.s32 	%r411, %r410, %r124, %r410;
	mad.lo.s32 	%r412, %r124, %r59, %r60;
	mad.lo.s32 	%r413, %r411, %r61, %r412;
	shl.b32 	%r414, %r413, 2;
	mov.u32 	%r415, data;
	add.s32 	%r416, %r415, %r414;
	mov.b32 	%r417, 0;
	st.shared.u32 	[%r416], %r417;
$L__BB0_105:
	bar.sync 	0;
	bra.uni 	$L__BB0_143;
$L__BB0_106:
	setp.lt.s32 	%p77, %r124, 2;
	@%p77 bra 	$L__BB0_142;
	mov.u32 	%r89, %ntid.x;
	mov.u32 	%r90, %ntid.y;
	mad.lo.s32 	%r91, %r89, %r124, %r89;
	not.b32 	%r419, %r60;
	add.s32 	%r420, %r89, %r419;
	not.b32 	%r421, %r59;
	add.s32 	%r422, %r90, %r421;
	mad.lo.s32 	%r92, %r124, %r422, %r420;
	shr.u32 	%r423, %r61, 1;
	add.s32 	%r93, %r423, 1;
	setp.lt.u32 	%p78, %r61, 6;
	mov.b32 	%r585, 0;
	@%p78 bra 	$L__BB0_126;
	and.b32  	%r94, %r93, -4;
	mov.b32 	%r585, 0;
	mov.u32 	%r584, %r585;
$L__BB0_109:
	.pragma "nounroll";
	setp.le.u32 	%p79, %r60, %r59;
	@%p79 bra 	$L__BB0_111;
	mad.lo.s32 	%r425, %r585, %r89, %r60;
	mad.lo.s32 	%r426, %r585, %r90, %r59;
	mad.lo.s32 	%r427, %r426, %r124, %r425;
	shl.b32 	%r428, %r427, 2;
	mov.u32 	%r429, data;
	add.s32 	%r430, %r429, %r428;
	mov.b32 	%r431, 0;
	st.shared.u32 	[%r430], %r431;
$L__BB0_111:
	setp.ge.u32 	%p80, %r60, %r59;
	@%p80 bra 	$L__BB0_113;
	mad.lo.s32 	%r432, %r91, %r585, %r91;
	add.s32 	%r433, %r92, %r432;
	shl.b32 	%r434, %r433, 2;
	mov.u32 	%r435, data;
	add.s32 	%r436, %r435, %r434;
	mov.b32 	%r437, 0;
	st.shared.u32 	[%r436], %r437;
$L__BB0_113:
	setp.le.u32 	%p81, %r60, %r59;
	@%p81 bra 	$L__BB0_115;
	add.s32 	%r438, %r585, 2;
	mad.lo.s32 	%r439, %r438, %r89, %r60;
	mad.lo.s32 	%r440, %r438, %r90, %r59;
	mad.lo.s32 	%r441, %r440, %r124, %r439;
	shl.b32 	%r442, %r441, 2;
	mov.u32 	%r443, data;
	add.s32 	%r444, %r443, %r442;
	mov.b32 	%r445, 0;
	st.shared.u32 	[%r444], %r445;
$L__BB0_115:
	setp.ge.u32 	%p82, %r60, %r59;
	@%p82 bra 	$L__BB0_117;
	add.s32 	%r446, %r585, 3;
	mad.lo.s32 	%r447, %r91, %r446, %r92;
	shl.b32 	%r448, %r447, 2;
	mov.u32 	%r449, data;
	add.s32 	%r450, %r449, %r448;
	mov.b32 	%r451, 0;
	st.shared.u32 	[%r450], %r451;
$L__BB0_117:
	setp.le.u32 	%p83, %r60, %r59;
	@%p83 bra 	$L__BB0_119;
	add.s32 	%r452, %r585, 4;
	mad.lo.s32 	%r453, %r452, %r89, %r60;
	mad.lo.s32 	%r454, %r452, %r90, %r59;
	mad.lo.s32 	%r455, %r454, %r124, %r453;
	shl.b32 	%r456, %r455, 2;
	mov.u32 	%r457, data;
	add.s32 	%r458, %r457, %r456;
	mov.b32 	%r459, 0;
	st.shared.u32 	[%r458], %r459;
$L__BB0_119:
	setp.ge.u32 	%p84, %r60, %r59;
	@%p84 bra 	$L__BB0_121;
	add.s32 	%r460, %r585, 5;
	mad.lo.s32 	%r461, %r91, %r460, %r92;
	shl.b32 	%r462, %r461, 2;
	mov.u32 	%r463, data;
	add.s32 	%r464, %r463, %r462;
	mov.b32 	%r465, 0;
	st.shared.u32 	[%r464], %r465;
$L__BB0_121:
	setp.le.u32 	%p85, %r60, %r59;
	@%p85 bra 	$L__BB0_123;
	add.s32 	%r466, %r585, 6;
	mad.lo.s32 	%r467, %r466, %r89, %r60;
	mad.lo.s32 	%r468, %r466, %r90, %r59;
	mad.lo.s32 	%r469, %r468, %r124, %r467;
	shl.b32 	%r470, %r469, 2;
	mov.u32 	%r471, data;
	add.s32 	%r472, %r471, %r470;
	mov.b32 	%r473, 0;
	st.shared.u32 	[%r472], %r473;
$L__BB0_123:
	setp.ge.u32 	%p86, %r60, %r59;
	@%p86 bra 	$L__BB0_125;
	add.s32 	%r474, %r585, 7;
	mad.lo.s32 	%r475, %r91, %r474, %r92;
	shl.b32 	%r476, %r475, 2;
	mov.u32 	%r477, data;
	add.s32 	%r478, %r477, %r476;
	mov.b32 	%r479, 0;
	st.shared.u32 	[%r478], %r479;
$L__BB0_125:
	add.s32 	%r585, %r585, 8;
	add.s32 	%r584, %r584, 4;
	setp.ne.s32 	%p87, %r584, %r94;
	@%p87 bra 	$L__BB0_109;
$L__BB0_126:
	and.b32  	%r480, %r93, 3;
	setp.eq.s32 	%p88, %r480, 0;
	@%p88 bra 	$L__BB0_142;
	setp.eq.s32 	%p89, %r480, 1;
	@%p89 bra 	$L__BB0_137;
	setp.le.u32 	%p90, %r60, %r59;
	@%p90 bra 	$L__BB0_130;
	mad.lo.s32 	%r481, %r585, %r89, %r60;
	mad.lo.s32 	%r482, %r585, %r90, %r59;
	mad.lo.s32 	%r483, %r482, %r124, %r481;
	shl.b32 	%r484, %r483, 2;
	mov.u32 	%r485, data;
	add.s32 	%r486, %r485, %r484;
	mov.b32 	%r487, 0;
	st.shared.u32 	[%r486], %r487;
$L__BB0_130:
	setp.ge.u32 	%p91, %r60, %r59;
	@%p91 bra 	$L__BB0_132;
	mad.lo.s32 	%r488, %r91, %r585, %r91;
	add.s32 	%r489, %r92, %r488;
	shl.b32 	%r490, %r489, 2;
	mov.u32 	%r491, data;
	add.s32 	%r492, %r491, %r490;
	mov.b32 	%r493, 0;
	st.shared.u32 	[%r492], %r493;
$L__BB0_132:
	setp.le.u32 	%p92, %r60, %r59;
	@%p92 bra 	$L__BB0_134;
	add.s32 	%r494, %r585, 2;
	mad.lo.s32 	%r495, %r494, %r89, %r60;
	mad.lo.s32 	%r496, %r494, %r90, %r59;
	mad.lo.s32 	%r497, %r496, %r124, %r495;
	shl.b32 	%r498, %r497, 2;
	mov.u32 	%r499, data;
	add.s32 	%r500, %r499, %r498;
	mov.b32 	%r501, 0;
	st.shared.u32 	[%r500], %r501;
$L__BB0_134:
	setp.ge.u32 	%p93, %r60, %r59;
	@%p93 bra 	$L__BB0_136;
	add.s32 	%r502, %r585, 3;
	mad.lo.s32 	%r503, %r91, %r502, %r92;
	shl.b32 	%r504, %r503, 2;
	mov.u32 	%r505, data;
	add.s32 	%r506, %r505, %r504;
	mov.b32 	%r507, 0;
	st.shared.u32 	[%r506], %r507;
$L__BB0_136:
	add.s32 	%r585, %r585, 4;
$L__BB0_137:
	and.b32  	%r508, %r61, 2;
	setp.ne.s32 	%p94, %r508, 0;
	@%p94 bra 	$L__BB0_142;
	setp.le.u32 	%p95, %r60, %r59;
	@%p95 bra 	$L__BB0_140;
	mad.lo.s32 	%r509, %r585, %r89, %r60;
	mad.lo.s32 	%r510, %r585, %r90, %r59;
	mad.lo.s32 	%r511, %r510, %r124, %r509;
	shl.b32 	%r512, %r511, 2;
	mov.u32 	%r513, data;
	add.s32 	%r514, %r513, %r512;
	mov.b32 	%r515, 0;
	st.shared.u32 	[%r514], %r515;
$L__BB0_140:
	setp.ge.u32 	%p96, %r60, %r59;
	@%p96 bra 	$L__BB0_142;
	mad.lo.s32 	%r516, %r91, %r585, %r91;
	add.s32 	%r517, %r92, %r516;
	shl.b32 	%r518, %r517, 2;
	mov.u32 	%r519, data;
	add.s32 	%r520, %r519, %r518;
	mov.b32 	%r521, 0;
	st.shared.u32 	[%r520], %r521;
$L__BB0_142:
	bar.sync 	0;
$L__BB0_143:
	setp.lt.s32 	%p97, %r124, 2;
	@%p97 bra 	$L__BB0_157;
	mov.u32 	%r523, %ctaid.x;
	mul.lo.s32 	%r524, %r124, %r523;
	mul.lo.s32 	%r109, %r524, %r124;
	and.b32  	%r110, %r1, 7;
	add.s32 	%r111, %r110, -1;
	and.b32  	%r112, %r1, 3;
	and.b32  	%r113, %r1, 1073741816;
	mov.b32 	%r591, 0;
$L__BB0_145:
	setp.lt.u32 	%p98, %r61, 7;
	shl.b32 	%r526, %r591, 1;
	add.s32 	%r527, %r526, %r59;
	mad.lo.s32 	%r115, %r527, %r124, %r60;
	mov.b32 	%r594, 0;
	@%p98 bra 	$L__BB0_148;
	mov.b32 	%r592, 0;
$L__BB0_147:
	.pragma "nounroll";
	shl.b32 	%r529, %r592, 1;
	add.s32 	%r530, %r115, %r529;
	shl.b32 	%r531, %r530, 2;
	mov.u32 	%r532, data;
	add.s32 	%r533, %r532, %r531;
	ld.shared.f32 	%f124, [%r533];
	add.s32 	%r534, %r530, %r109;
	mul.wide.u32 	%rd65, %r534, 4;
	add.s64 	%rd66, %rd1, %rd65;
	st.global.f32 	[%rd66], %f124;
	ld.shared.f32 	%f125, [%r533+8];
	add.s32 	%r535, %r534, 2;
	mul.wide.u32 	%rd67, %r535, 4;
	add.s64 	%rd68, %rd1, %rd67;
	st.global.f32 	[%rd68], %f125;
	ld.shared.f32 	%f126, [%r533+16];
	add.s32 	%r536, %r534, 4;
	mul.wide.u32 	%rd69, %r536, 4;
	add.s64 	%rd70, %rd1, %rd69;
	st.global.f32 	[%rd70], %f126;
	ld.shared.f32 	%f127, [%r533+24];
	add.s32 	%r537, %r534, 6;
	mul.wide.u32 	%rd71, %r537, 4;
	add.s64 	%rd72, %rd1, %rd71;
	st.global.f32 	[%rd72], %f127;
	ld.shared.f32 	%f128, [%r533+32];
	add.s32 	%r538, %r534, 8;
	mul.wide.u32 	%rd73, %r538, 4;
	add.s64 	%rd74, %rd1, %rd73;
	st.global.f32 	[%rd74], %f128;
	ld.shared.f32 	%f129, [%r533+40];
	add.s32 	%r539, %r534, 10;
	mul.wide.u32 	%rd75, %r539, 4;
	add.s64 	%rd76, %rd1, %rd75;
	st.global.f32 	[%rd76], %f129;
	ld.shared.f32 	%f130, [%r533+48];
	add.s32 	%r540, %r534, 12;
	mul.wide.u32 	%rd77, %r540, 4;
	add.s64 	%rd78, %rd1, %rd77;
	st.global.f32 	[%rd78], %f130;
	ld.shared.f32 	%f131, [%r533+56];
	add.s32 	%r541, %r534, 14;
	mul.wide.u32 	%rd79, %r541, 4;
	add.s64 	%rd80, %rd1, %rd79;
	st.global.f32 	[%rd80], %f131;
	add.s32 	%r592, %r592, 8;
	setp.ne.s32 	%p99, %r592, %r113;
	mov.u32 	%r594, %r113;
	@%p99 bra 	$L__BB0_147;
$L__BB0_148:
	setp.eq.s32 	%p100, %r110, 0;
	@%p100 bra 	$L__BB0_156;
	setp.lt.u32 	%p101, %r111, 3;
	@%p101 bra 	$L__BB0_151;
	shl.b32 	%r542, %r594, 1;
	add.s32 	%r543, %r115, %r542;
	shl.b32 	%r544, %r543, 2;
	mov.u32 	%r545, data;
	add.s32 	%r546, %r545, %r544;
	ld.shared.f32 	%f132, [%r546];
	add.s32 	%r547, %r543, %r109;
	mul.wide.u32 	%rd81, %r547, 4;
	add.s64 	%rd82, %rd1, %rd81;
	st.global.f32 	[%rd82], %f132;
	ld.shared.f32 	%f133, [%r546+8];
	add.s32 	%r548, %r547, 2;
	mul.wide.u32 	%rd83, %r548, 4;
	add.s64 	%rd84, %rd1, %rd83;
	st.global.f32 	[%rd84], %f133;
	ld.shared.f32 	%f134, [%r546+16];
	add.s32 	%r549, %r547, 4;
	mul.wide.u32 	%rd85, %r549, 4;
	add.s64 	%rd86, %rd1, %rd85;
	st.global.f32 	[%rd86], %f134;
	ld.shared.f32 	%f135, [%r546+24];
	add.s32 	%r550, %r547, 6;
	mul.wide.u32 	%rd87, %r550, 4;
	add.s64 	%rd88, %rd1, %rd87;
	st.global.f32 	[%rd88], %f135;
	add.s32 	%r594, %r594, 4;
$L__BB0_151:
	setp.eq.s32 	%p102, %r112, 0;
	@%p102 bra 	$L__BB0_156;
	setp.eq.s32 	%p103, %r112, 1;
	@%p103 bra 	$L__BB0_154;
	shl.b32 	%r551, %r594, 1;
	add.s32 	%r552, %r115, %r551;
	shl.b32 	%r553, %r552, 2;
	mov.u32 	%r554, data;
	add.s32 	%r555, %r554, %r553;
	ld.shared.f32 	%f136, [%r555];
	add.s32 	%r556, %r552, %r109;
	mul.wide.u32 	%rd89, %r556, 4;
	add.s64 	%rd90, %rd1, %rd89;
	st.global.f32 	[%rd90], %f136;
	ld.shared.f32 	%f137, [%r555+8];
	add.s32 	%r557, %r556, 2;
	mul.wide.u32 	%rd91, %r557, 4;
	add.s64 	%rd92, %rd1, %rd91;
	st.global.f32 	[%rd92], %f137;
	add.s32 	%r594, %r594, 2;
$L__BB0_154:
	setp.eq.s32 	%p104, %r81, 0;
	@%p104 bra 	$L__BB0_156;
	shl.b32 	%r558, %r594, 1;
	add.s32 	%r559, %r115, %r558;
	shl.b32 	%r560, %r559, 2;
	mov.u32 	%r561, data;
	add.s32 	%r562, %r561, %r560;
	ld.shared.f32 	%f138, [%r562];
	add.s32 	%r563, %r559, %r109;
	mul.wide.u32 	%rd93, %r563, 4;
	add.s64 	%rd94, %rd1, %rd93;
	st.global.f32 	[%rd94], %f138;
$L__BB0_156:
	add.s32 	%r591, %r591, 1;
	setp.ne.s32 	%p105, %r591, %r1;
	@%p105 bra 	$L__BB0_145;
$L__BB0_157:
	bar.sync 	0;
	ret;

}


// ===== COMPILED SASS (sm_100) =====

	.target	sm_100

	.elftype	@"ET_EXEC"


//--------------------- .note.nv.tkinfo           --------------------------
	.section	.note.nv.tkinfo,"",@"SHT_NOTE"
	.sectionflags	@"SHF_NOTE_NV_TKINFO"
	.tkinfo
        /*0018*/ 	.word	0x00000002
        /*0030*/ 	.string	""
        /*0030*/ 	.string	"ptxas"
        /*0030*/ 	.string	"Cuda compilation tools, release 13.0, V13.0.88"
        /*0030*/ 	.string	"Build cuda_13.0.r13.0/compiler.36424714_0"
        /*0030*/ 	.string	"-arch sm_100 -m 64 "



//--------------------- .note.nv.cuinfo           --------------------------
	.section	.note.nv.cuinfo,"",@"SHT_NOTE"
	.sectionflags	@"SHF_NOTE_NV_CUINFO"
        /*0018*/ 	.short	0x0002
        /*001a*/ 	.short	0x0064
        /*001c*/ 	.short	0x0082
	.zero		2


//--------------------- .nv.info                  --------------------------
	.section	.nv.info,"",@"SHT_CUDA_INFO"
	.align	4


	//----- nvinfo : EIATTR_REGCOUNT
	.align		4
        /*0000*/ 	.byte	0x04, 0x2f
        /*0002*/ 	.short	(.L_1 - .L_0)
	.align		4
.L_0:
        /*0004*/ 	.word	index@(_Z27right_looking_launch_kernelPfi)
        /*0008*/ 	.word	0x00000028


	//----- nvinfo : EIATTR_FRAME_SIZE
	.align		4
.L_1:
        /*000c*/ 	.byte	0x04, 0x11
        /*000e*/ 	.short	(.L_3 - .L_2)
	.align		4
.L_2:
        /*0010*/ 	.word	index@($__internal_1_$__cuda_sm3x_div_rn_noftz_f32_slowpath)
        /*0014*/ 	.word	0x00000000


	//----- nvinfo : EIATTR_FRAME_SIZE
	.align		4
.L_3:
        /*0018*/ 	.byte	0x04, 0x11
        /*001a*/ 	.short	(.L_5 - .L_4)
	.align		4
.L_4:
        /*001c*/ 	.word	index@($__internal_0_$__cuda_sm20_sqrt_rn_f32_slowpath)
        /*0020*/ 	.word	0x00000000


	//----- nvinfo : EIATTR_FRAME_SIZE
	.align		4
.L_5:
        /*0024*/ 	.byte	0x04, 0x11
        /*0026*/ 	.short	(.L_7 - .L_6)
	.align		4
.L_6:
        /*0028*/ 	.word	index@(_Z27right_looking_launch_kernelPfi)
        /*002c*/ 	.word	0x00000000


	//----- nvinfo : EIATTR_MIN_STACK_SIZE
	.align		4
.L_7:
        /*0030*/ 	.byte	0x04, 0x12
        /*0032*/ 	.short	(.L_9 - .L_8)
	.align		4
.L_8:
        /*0034*/ 	.word	index@(_Z27right_looking_launch_kernelPfi)
        /*0038*/ 	.word	0x00000000
.L_9:


//--------------------- .nv.compat                --------------------------
	.section	.nv.compat,"",@"SHT_CUDA_COMPAT_INFO"
	.align	4
        /*0000*/ 	.byte	0x02, 0x09, 0x00, 0x00, 0x02, 0x02, 0x01, 0x00, 0x02, 0x05, 0x05, 0x00, 0x03, 0x07, 0x01, 0x01
        /*0010*/ 	.byte	0x02, 0x03, 0x00, 0x00, 0x02, 0x06, 0x01, 0x00, 0x04, 0x0b, 0x08, 0x00, 0x01, 0x00, 0x00, 0x00
        /*0020*/ 	.byte	0x00, 0x00, 0x00, 0x00


//--------------------- .nv.info._Z27right_looking_launch_kernelPfi --------------------------
	.section	.nv.info._Z27right_looking_launch_kernelPfi,"",@"SHT_CUDA_INFO"
	.sectionflags	@""
	.align	4


	//----- nvinfo : EIATTR_CUDA_API_VERSION
	.align		4
        /*0000*/ 	.byte	0x04, 0x37
        /*0002*/ 	.short	(.L_11 - .L_10)
.L_10:
        /*0004*/ 	.word	0x00000082


	//----- nvinfo : EIATTR_KPARAM_INFO
	.align		4
.L_11:
        /*0008*/ 	.byte	0x04, 0x17
        /*000a*/ 	.short	(.L_13 - .L_12)
.L_12:
        /*000c*/ 	.word	0x00000000
        /*0010*/ 	.short	0x0001
        /*0012*/ 	.short	0x0008
        /*0014*/ 	.byte	0x00, 0xf0, 0x11, 0x00


	//----- nvinfo : EIATTR_KPARAM_INFO
	.align		4
.L_13:
        /*0018*/ 	.byte	0x04, 0x17
        /*001a*/ 	.short	(.L_15 - .L_14)
.L_14:
        /*001c*/ 	.word	0x00000000
        /*0020*/ 	.short	0x0000
        /*0022*/ 	.short	0x0000
        /*0024*/ 	.byte	0x00, 0xf5, 0x21, 0x00


	//----- nvinfo : EIATTR_SPARSE_MMA_MASK
	.align		4
.L_15:
        /*0028*/ 	.byte	0x03, 0x50
        /*002a*/ 	.short	0x0000


	//----- nvinfo : EIATTR_MAXREG_COUNT
	.align		4
        /*002c*/ 	.byte	0x03, 0x1b
        /*002e*/ 	.short	0x00ff


	//----- nvinfo : EIATTR_NUM_BARRIERS
	.align		4
        /*0030*/ 	.byte	0x02, 0x4c
        /*0032*/ 	.byte	0x01
	.zero		1


	//----- nvinfo : EIATTR_MERCURY_ISA_VERSION
	.align		4
        /*0034*/ 	.byte	0x03, 0x5f
        /*0036*/ 	.short	0x0101


	//----- nvinfo : EIATTR_VRC_CTA_INIT_COUNT
	.align		4
        /*0038*/ 	.byte	0x02, 0x4a
	.zero		1
	.zero		1


	//----- nvinfo : EIATTR_EXIT_INSTR_OFFSETS
	.align		4
        /*003c*/ 	.byte	0x04, 0x1c
        /*003e*/ 	.short	(.L_17 - .L_16)


	//   ....[0]....
.L_16:
        /*0040*/ 	.word	0x00004750


	//----- nvinfo : EIATTR_CRS_STACK_SIZE
	.align		4
.L_17:
        /*0044*/ 	.byte	0x04, 0x1e
        /*0046*/ 	.short	(.L_19 - .L_18)
.L_18:
        /*0048*/ 	.word	0x00000000


	//----- nvinfo : EIATTR_CBANK_PARAM_SIZE
	.align		4
.L_19:
        /*004c*/ 	.byte	0x03, 0x19
        /*004e*/ 	.short	0x000c


	//----- nvinfo : EIATTR_PARAM_CBANK
	.align		4
        /*0050*/ 	.byte	0x04, 0x0a
        /*0052*/ 	.short	(.L_21 - .L_20)
	.align		4
.L_20:
        /*0054*/ 	.word	index@(.nv.constant0._Z27right_looking_launch_kernelPfi)
        /*0058*/ 	.short	0x0380
        /*005a*/ 	.short	0x000c


	//----- nvinfo : EIATTR_SW_WAR
	.align		4
.L_21:
        /*005c*/ 	.byte	0x04, 0x36
        /*005e*/ 	.short	(.L_23 - .L_22)
.L_22:
        /*0060*/ 	.word	0x00000008
.L_23:


//--------------------- .nv.callgraph             --------------------------
	.section	.nv.callgraph,"",@"SHT_CUDA_CALLGRAPH"
	.align	4
	.sectionentsize	8
	.align		4
        /*0000*/ 	.word	0x00000000
	.align		4
        /*0004*/ 	.word	0xffffffff
	.align		4
        /*0008*/ 	.word	0x00000000
	.align		4
        /*000c*/ 	.word	0xfffffffe
	.align		4
        /*0010*/ 	.word	0x00000000
	.align		4
        /*0014*/ 	.word	0xfffffffd
	.align		4
        /*0018*/ 	.word	0x00000000
	.align		4
        /*001c*/ 	.word	0xfffffffc


//--------------------- .text._Z27right_looking_launch_kernelPfi --------------------------
	.section	.text._Z27right_looking_launch_kernelPfi,"ax",@progbits
	.align	128
        .global         _Z27right_looking_launch_kernelPfi
        .type           _Z27right_looking_launch_kernelPfi,@function
        .size           _Z27right_looking_launch_kernelPfi,(.L_x_109 - _Z27right_looking_launch_kernelPfi)
        .other          _Z27right_looking_launch_kernelPfi,@"STO_CUDA_ENTRY STV_DEFAULT"
_Z27right_looking_launch_kernelPfi:
.text._Z27right_looking_launch_kernelPfi:
[----:B------:R-:W-:Y:S01]  /*0000*/  LDC R1, c[0x0][0x37c] ;  /* 0x0000df00ff017b82 */ /* 0x000fe20000000800 */
[----:B------:R-:W0:Y:S01]  /*0010*/  LDCU UR4, c[0x0][0x388] ;  /* 0x00007100ff0477ac */ /* 0x000e220008000800 */
[----:B------:R-:W1:Y:S01]  /*0020*/  LDCU.64 UR8, c[0x0][0x358] ;  /* 0x00006b00ff0877ac */ /* 0x000e620008000a00 */
[----:B0-----:R-:W-:-:S05]  /*0030*/  IMAD.U32 R0, RZ, RZ, UR4 ;  /* 0x00000004ff007e24 */ /* 0x001fca000f8e00ff */
[C---:B------:R-:W-:Y:S02]  /*0040*/  ISETP.GE.AND P0, PT, R0.reuse, 0x2, PT ;  /* 0x000000020000780c */ /* 0x040fe40003f06270 */
[----:B------:R-:W-:-:S04]  /*0050*/  LEA.HI R2, R0, R0, RZ, 0x1 ;  /* 0x0000000000027211 */ /* 0x000fc800078f08ff */
[----:B------:R-:W-:-:S07]  /*0060*/  SHF.R.S32.HI R2, RZ, 0x1, R2 ;  /* 0x00000001ff027819 */ /* 0x000fce0000011402 */
[----:B-1----:R-:W-:Y:S05]  /*0070*/  @!P0 BRA `(.L_x_0) ;  /* 0x0000000800f48947 */ /* 0x002fea0003800000 */
[----:B------:R-:W0:Y:S01]  /*0080*/  S2UR UR4, SR_CTAID.X ;  /* 0x00000000000479c3 */ /* 0x000e220000002500 */
[----:B------:R-:W1:Y:S01]  /*0090*/  S2R R3, SR_TID.Y ;  /* 0x0000000000037919 */ /* 0x000e620000002200 */
[C---:B------:R-:W-:Y:S01]  /*00a0*/  LOP3.LUT R24, R2.reuse, 0x7, RZ, 0xc0, !PT ;  /* 0x0000000702187812 */ /* 0x040fe200078ec0ff */
[C---:B------:R-:W-:Y:S01]  /*00b0*/  VIADD R4, R2.reuse, 0xffffffff ;  /* 0xffffffff02047836 */ /* 0x040fe20000000000 */
[C---:B------:R-:W-:Y:S01]  /*00c0*/  LOP3.LUT R22, R2.reuse, 0xf, RZ, 0xc0, !PT ;  /* 0x0000000f02167812 */ /* 0x040fe200078ec0ff */
[----:B------:R-:W2:Y:S01]  /*00d0*/  S2R R13, SR_TID.X ;  /* 0x00000000000d7919 */ /* 0x000ea20000002100 */
[----:B------:R-:W-:Y:S01]  /*00e0*/  LOP3.LUT R12, R2, 0x3ffffff0, RZ, 0xc0, !PT ;  /* 0x3ffffff0020c7812 */ /* 0x000fe200078ec0ff */
[----:B------:R-:W-:Y:S01]  /*00f0*/  VIADD R6, R24, 0xffffffff ;  /* 0xffffffff18067836 */ /* 0x000fe20000000000 */
[----:B------:R-:W-:Y:S01]  /*0100*/  IADD3 R5, PT, PT, R22, -0x1, RZ ;  /* 0xffffffff16057810 */ /* 0x000fe20007ffe0ff */
[----:B------:R-:W-:Y:S01]  /*0110*/  IMAD.MOV.U32 R14, RZ, RZ, RZ ;  /* 0x000000ffff0e7224 */ /* 0x000fe200078e00ff */
[----:B------:R-:W-:-:S02]  /*0120*/  ISETP.GE.U32.AND P3, PT, R4, 0xf, PT ;  /* 0x0000000f0400780c */ /* 0x000fc40003f66070 */
[----:B------:R-:W-:Y:S02]  /*0130*/  ISETP.GE.U32.AND P2, PT, R5, 0x7, PT ;  /* 0x000000070500780c */ /* 0x000fe40003f46070 */
[----:B------:R-:W-:Y:S02]  /*0140*/  ISETP.GE.U32.AND P1, PT, R6, 0x3, PT ;  /* 0x000000030600780c */ /* 0x000fe40003f26070 */
[----:B------:R-:W-:Y:S01]  /*0150*/  LOP3.LUT R26, R2, 0x3, RZ, 0xc0, !PT ;  /* 0x00000003021a7812 */ /* 0x000fe200078ec0ff */
[----:B0-----:R-:W-:-:S10]  /*0160*/  IMAD R15, R0, UR4, RZ ;  /* 0x00000004000f7c24 */ /* 0x001fd4000f8e02ff */
.L_x_6:
[----:B--2---:R-:W2:Y:S01]  /*0170*/  LDC R0, c[0x0][0x388] ;  /* 0x0000e200ff007b82 */ /* 0x004ea20000000800 */
[C---:B-1----:R-:W-:Y:S01]  /*0180*/  LEA R16, R14.reuse, R3, 0x1 ;  /* 0x000000030e107211 */ /* 0x042fe200078e08ff */
[----:B------:R-:W-:Y:S02]  /*0190*/  VIADD R14, R14, 0x1 ;  /* 0x000000010e0e7836 */ /* 0x000fe40000000000 */
[----:B------:R-:W-:-:S03]  /*01a0*/  IMAD.MOV.U32 R17, RZ, RZ, RZ ;  /* 0x000000ffff117224 */ /* 0x000fc600078e00ff */
[----:B------:R-:W-:Y:S01]  /*01b0*/  ISETP.NE.AND P0, PT, R14, R2, PT ;  /* 0x000000020e00720c */ /* 0x000fe20003f05270 */
[----:B--2---:R-:W-:Y:S01]  /*01c0*/  IMAD R16, R16, R0, R13 ;  /* 0x0000000010107224 */ /* 0x004fe200078e020d */
[----:B0--34-:R-:W-:Y:S11]  /*01d0*/  @!P3 BRA `(.L_x_1) ;  /* 0x00000004002cb947 */ /* 0x019ff60003800000 */
[----:B------:R-:W0:Y:S01]  /*01e0*/  S2UR UR5, SR_CgaCtaId ;  /* 0x00000000000579c3 */ /* 0x000e220000008800 */
[----:B------:R-:W-:Y:S01]  /*01f0*/  HFMA2 R17, -RZ, RZ, 0, 0 ;  /* 0x00000000ff117431 */ /* 0x000fe200000001ff */
[----:B------:R-:W-:Y:S02]  /*0200*/  UMOV UR4, 0x400 ;  /* 0x0000040000047882 */ /* 0x000fe40000000000 */
[----:B0-----:R-:W-:-:S12]  /*0210*/  ULEA UR4, UR5, UR4, 0x18 ;  /* 0x0000000405047291 */ /* 0x001fd8000f8ec0ff */
.L_x_2:
[----:B0-----:R-:W0:Y:S01]  /*0220*/  LDC.64 R4, c[0x0][0x380] ;  /* 0x0000e000ff047b82 */ /* 0x001e220000000a00 */
[----:B------:R-:W-:-:S04]  /*0230*/  IMAD R18, R17, 0x2, R16 ;  /* 0x0000000211127824 */ /* 0x000fc800078e0210 */
[----:B------:R-:W-:-:S04]  /*0240*/  IMAD R19, R15, R0, R18 ;  /* 0x000000000f137224 */ /* 0x000fc800078e0212 */
[C---:B------:R-:W-:Y:S01]  /*0250*/  VIADD R11, R19.reuse, 0x8 ;  /* 0x00000008130b7836 */ /* 0x040fe20000000000 */
[C---:B------:R-:W-:Y:S01]  /*0260*/  IADD3 R7, PT, PT, R19.reuse, 0x4, RZ ;  /* 0x0000000413077810 */ /* 0x040fe20007ffe0ff */
[----:B------:R-:W-:Y:S02]  /*0270*/  VIADD R9, R19, 0x2 ;  /* 0x0000000213097836 */ /* 0x000fe40000000000 */
[----:B0-----:R-:W-:-:S04]  /*0280*/  IMAD.WIDE.U32 R10, R11, 0x4, R4 ;  /* 0x000000040b0a7825 */ /* 0x001fc800078e0004 */
[--C-:B------:R-:W-:Y:S01]  /*0290*/  IMAD.WIDE.U32 R20, R19, 0x4, R4.reuse ;  /* 0x0000000413147825 */ /* 0x100fe200078e0004 */
[----:B------:R-:W2:Y:S03]  /*02a0*/  LDG.E R27, desc[UR8][R10.64] ;  /* 0x000000080a1b7981 */ /* 0x000ea6000c1e1900 */
[--C-:B------:R-:W-:Y:S01]  /*02b0*/  IMAD.WIDE.U32 R8, R9, 0x4, R4.reuse ;  /* 0x0000000409087825 */ /* 0x100fe200078e0004 */
[----:B------:R0:W3:Y:S01]  /*02c0*/  LDG.E R35, desc[UR8][R20.64] ;  /* 0x0000000814237981 */ /* 0x0000e2000c1e1900 */
[----:B------:R-:W-:Y:S02]  /*02d0*/  IADD3 R29, PT, PT, R19, 0xa, RZ ;  /* 0x0000000a131d7810 */ /* 0x000fe40007ffe0ff */
[--C-:B------:R-:W-:Y:S01]  /*02e0*/  IMAD.WIDE.U32 R6, R7, 0x4, R4.reuse ;  /* 0x0000000407067825 */ /* 0x100fe200078e0004 */
[----:B------:R1:W4:Y:S03]  /*02f0*/  LDG.E R37, desc[UR8][R8.64] ;  /* 0x0000000808257981 */ /* 0x000326000c1e1900 */
[----:B0-----:R-:W-:Y:S01]  /*0300*/  VIADD R21, R19, 0xc ;  /* 0x0000000c13157836 */ /* 0x001fe20000000000 */
[----:B------:R0:W5:Y:S01]  /*0310*/  LDG.E R32, desc[UR8][R6.64] ;  /* 0x0000000806207981 */ /* 0x000162000c1e1900 */
[----:B------:R-:W-:-:S04]  /*0320*/  IMAD.WIDE.U32 R28, R29, 0x4, R4 ;  /* 0x000000041d1c7825 */ /* 0x000fc800078e0004 */
[--C-:B------:R-:W-:Y:S01]  /*0330*/  IMAD.WIDE.U32 R20, R21, 0x4, R4.reuse ;  /* 0x0000000415147825 */ /* 0x100fe200078e0004 */
[C---:B-1----:R-:W-:Y:S01]  /*0340*/  IADD3 R9, PT, PT, R19.reuse, 0x10, RZ ;  /* 0x0000001013097810 */ /* 0x042fe20007ffe0ff */
[----:B------:R1:W5:Y:S02]  /*0350*/  LDG.E R33, desc[UR8][R28.64] ;  /* 0x000000081c217981 */ /* 0x000364000c1e1900 */
[C---:B------:R-:W-:Y:S02]  /*0360*/  VIADD R31, R19.reuse, 0x6 ;  /* 0x00000006131f7836 */ /* 0x040fe40000000000 */
[----:B0-----:R-:W-:Y:S01]  /*0370*/  VIADD R7, R19, 0xe ;  /* 0x0000000e13077836 */ /* 0x001fe20000000000 */
[----:B------:R-:W-:Y:S01]  /*0380*/  LEA R18, R18, UR4, 0x2 ;  /* 0x0000000412127c11 */ /* 0x000fe2000f8e10ff */
[--C-:B------:R-:W-:Y:S01]  /*0390*/  IMAD.WIDE.U32 R30, R31, 0x4, R4.reuse ;  /* 0x000000041f1e7825 */ /* 0x100fe200078e0004 */
[----:B------:R0:W5:Y:S03]  /*03a0*/  LDG.E R23, desc[UR8][R20.64] ;  /* 0x0000000814177981 */ /* 0x000166000c1e1900 */
[----:B------:R-:W-:Y:S01]  /*03b0*/  IMAD.WIDE.U32 R10, R7, 0x4, R4 ;  /* 0x00000004070a7825 */ /* 0x000fe200078e0004 */
[C---:B-1----:R-:W-:Y:S01]  /*03c0*/  IADD3 R28, PT, PT, R19.reuse, 0x16, RZ ;  /* 0x00000016131c7810 */ /* 0x042fe20007ffe0ff */
[----:B------:R-:W5:Y:S02]  /*03d0*/  LDG.E R31, desc[UR8][R30.64] ;  /* 0x000000081e1f7981 */ /* 0x000f64000c1e1900 */
[----:B------:R-:W-:-:S02]  /*03e0*/  VIADD R29, R19, 0x12 ;  /* 0x00000012131d7836 */ /* 0x000fc40000000000 */
[----:B0-----:R-:W-:Y:S01]  /*03f0*/  VIADD R21, R19, 0x14 ;  /* 0x0000001413157836 */ /* 0x001fe20000000000 */
[----:B------:R0:W5:Y:S01]  /*0400*/  LDG.E R25, desc[UR8][R10.64] ;  /* 0x000000080a197981 */ /* 0x000162000c1e1900 */
[----:B------:R-:W-:-:S04]  /*0410*/  IMAD.WIDE.U32 R6, R9, 0x4, R4 ;  /* 0x0000000409067825 */ /* 0x000fc800078e0004 */
[--C-:B------:R-:W-:Y:S02]  /*0420*/  IMAD.WIDE.U32 R8, R29, 0x4, R4.reuse ;  /* 0x000000041d087825 */ /* 0x100fe400078e0004 */
[----:B------:R1:W5:Y:S02]  /*0430*/  LDG.E R29, desc[UR8][R6.64] ;  /* 0x00000008061d7981 */ /* 0x000364000c1e1900 */
[----:B------:R-:W-:-:S04]  /*0440*/  IMAD.WIDE.U32 R20, R21, 0x4, R4 ;  /* 0x0000000415147825 */ /* 0x000fc800078e0004 */
[----:B0-----:R-:W-:-:S04]  /*0450*/  IMAD.WIDE.U32 R10, R28, 0x4, R4 ;  /* 0x000000041c0a7825 */ /* 0x001fc800078e0004 */
[C---:B------:R-:W-:Y:S02]  /*0460*/  VIADD R30, R19.reuse, 0x18 ;  /* 0x00000018131e7836 */ /* 0x040fe40000000000 */
[----:B------:R-:W-:Y:S01]  /*0470*/  VIADD R28, R19, 0x1a ;  /* 0x0000001a131c7836 */ /* 0x000fe20000000000 */
[----:B------:R-:W5:Y:S01]  /*0480*/  LDG.E R11, desc[UR8][R10.64] ;  /* 0x000000080a0b7981 */ /* 0x000f62000c1e1900 */
[----:B-1----:R-:W-:-:S06]  /*0490*/  IMAD.WIDE.U32 R6, R30, 0x4, R4 ;  /* 0x000000041e067825 */ /* 0x002fcc00078e0004 */
[----:B------:R-:W5:Y:S04]  /*04a0*/  LDG.E R7, desc[UR8][R6.64] ;  /* 0x0000000806077981 */ /* 0x000f68000c1e1900 */
[----:B--2---:R0:W-:Y:S04]  /*04b0*/  STS [R18+0x20], R27 ;  /* 0x0000201b12007388 */ /* 0x0041e80000000800 */
[----:B---3--:R1:W-:Y:S01]  /*04c0*/  STS [R18], R35 ;  /* 0x0000002312007388 */ /* 0x0083e20000000800 */
[C---:B0-----:R-:W-:Y:S01]  /*04d0*/  IADD3 R27, PT, PT, R19.reuse, 0x1c, RZ ;  /* 0x0000001c131b7810 */ /* 0x041fe20007ffe0ff */
[----:B------:R-:W-:-:S02]  /*04e0*/  VIADD R19, R19, 0x1e ;  /* 0x0000001e13137836 */ /* 0x000fc40000000000 */
[----:B----4-:R0:W-:Y:S04]  /*04f0*/  STS [R18+0x8], R37 ;  /* 0x0000082512007388 */ /* 0x0101e80000000800 */
[----:B-1----:R1:W2:Y:S04]  /*0500*/  LDG.E R35, desc[UR8][R8.64] ;  /* 0x0000000808237981 */ /* 0x0022a8000c1e1900 */
[----:B0-----:R0:W3:Y:S01]  /*0510*/  LDG.E R37, desc[UR8][R20.64] ;  /* 0x0000000814257981 */ /* 0x0010e2000c1e1900 */
[----:B-1----:R-:W-:-:S04]  /*0520*/  IMAD.WIDE.U32 R8, R28, 0x4, R4 ;  /* 0x000000041c087825 */ /* 0x002fc800078e0004 */
[--C-:B0-----:R-:W-:Y:S02]  /*0530*/  IMAD.WIDE.U32 R20, R27, 0x4, R4.reuse ;  /* 0x000000041b147825 */ /* 0x101fe400078e0004 */
[----:B------:R-:W4:Y:S02]  /*0540*/  LDG.E R9, desc[UR8][R8.64] ;  /* 0x0000000808097981 */ /* 0x000f24000c1e1900 */
[----:B------:R-:W-:Y:S02]  /*0550*/  IMAD.WIDE.U32 R4, R19, 0x4, R4 ;  /* 0x0000000413047825 */ /* 0x000fe400078e0004 */
[----:B------:R-:W4:Y:S04]  /*0560*/  LDG.E R21, desc[UR8][R20.64] ;  /* 0x0000000814157981 */ /* 0x000f28000c1e1900 */
[----:B------:R-:W4:Y:S01]  /*0570*/  LDG.E R5, desc[UR8][R4.64] ;  /* 0x0000000804057981 */ /* 0x000f22000c1e1900 */
[----:B------:R-:W-:-:S03]  /*0580*/  VIADD R17, R17, 0x10 ;  /* 0x0000001011117836 */ /* 0x000fc60000000000 */
[----:B-----5:R0:W-:Y:S04]  /*0590*/  STS [R18+0x10], R32 ;  /* 0x0000102012007388 */ /* 0x0201e80000000800 */
[----:B------:R0:W-:Y:S04]  /*05a0*/  STS [R18+0x18], R31 ;  /* 0x0000181f12007388 */ /* 0x0001e80000000800 */
[----:B------:R0:W-:Y:S04]  /*05b0*/  STS [R18+0x28], R33 ;  /* 0x0000282112007388 */ /* 0x0001e80000000800 */
[----:B------:R0:W-:Y:S04]  /*05c0*/  STS [R18+0x30], R23 ;  /* 0x0000301712007388 */ /* 0x0001e80000000800 */
[----:B------:R0:W-:Y:S04]  /*05d0*/  STS [R18+0x38], R25 ;  /* 0x0000381912007388 */ /* 0x0001e80000000800 */
[----:B------:R0:W-:Y:S04]  /*05e0*/  STS [R18+0x40], R29 ;  /* 0x0000401d12007388 */ /* 0x0001e80000000800 */
[----:B------:R0:W-:Y:S04]  /*05f0*/  STS [R18+0x58], R11 ;  /* 0x0000580b12007388 */ /* 0x0001e80000000800 */
[----:B------:R0:W-:Y:S01]  /*0600*/  STS [R18+0x60], R7 ;  /* 0x0000600712007388 */ /* 0x0001e20000000800 */
[----:B------:R-:W-:-:S03]  /*0610*/  ISETP.NE.AND P4, PT, R17, R12, PT ;  /* 0x0000000c1100720c */ /* 0x000fc60003f85270 */
[----:B--2---:R0:W-:Y:S04]  /*0620*/  STS [R18+0x48], R35 ;  /* 0x0000482312007388 */ /* 0x0041e80000000800 */
[----:B---3--:R0:W-:Y:S04]  /*0630*/  STS [R18+0x50], R37 ;  /* 0x0000502512007388 */ /* 0x0081e80000000800 */
[----:B----4-:R0:W-:Y:S04]  /*0640*/  STS [R18+0x68], R9 ;  /* 0x0000680912007388 */ /* 0x0101e80000000800 */
[----:B------:R0:W-:Y:S04]  /*0650*/  STS [R18+0x70], R21 ;  /* 0x0000701512007388 */ /* 0x0001e80000000800 */
[----:B------:R0:W-:Y:S01]  /*0660*/  STS [R18+0x78], R5 ;  /* 0x0000780512007388 */ /* 0x0001e20000000800 */
[----:B------:R-:W-:Y:S05]  /*0670*/  @P4 BRA `(.L_x_2) ;  /* 0xfffffff800e84947 */ /* 0x000fea000383ffff */
[----:B------:R-:W-:-:S07]  /*0680*/  MOV R17, R12 ;  /* 0x0000000c00117202 */ /* 0x000fce0000000f00 */
.L_x_1:
[----:B------:R-:W-:-:S13]  /*0690*/  ISETP.NE.AND P4, PT, R22, RZ, PT ;  /* 0x000000ff1600720c */ /* 0x000fda0003f85270 */
[----:B------:R-:W-:Y:S05]  /*06a0*/  @!P4 BRA `(.L_x_3) ;  /* 0x000000040064c947 */ /* 0x000fea0003800000 */
[----:B------:R-:W-:Y:S01]  /*06b0*/  ISETP.NE.AND P4, PT, R24, RZ, PT ;  /* 0x000000ff1800720c */ /* 0x000fe20003f85270 */
[----:B------:R-:W-:-:S12]  /*06c0*/  @!P2 BRA `(.L_x_4) ;  /* 0x00000000009ca947 */ /* 0x000fd80003800000 */
[----:B0-----:R-:W0:Y:S01]  /*06d0*/  LDC.64 R4, c[0x0][0x380] ;  /* 0x0000e000ff047b82 */ /* 0x001e220000000a00 */
[----:B------:R-:W-:-:S04]  /*06e0*/  IMAD R23, R17, 0x2, R16 ;  /* 0x0000000211177824 */ /* 0x000fc800078e0210 */
[----:B------:R-:W-:-:S04]  /*06f0*/  IMAD R7, R15, R0, R23 ;  /* 0x000000000f077224 */ /* 0x000fc800078e0217 */
[C---:B------:R-:W-:Y:S01]  /*0700*/  VIADD R9, R7.reuse, 0x8 ;  /* 0x0000000807097836 */ /* 0x040fe20000000000 */
[C---:B------:R-:W-:Y:S01]  /*0710*/  IADD3 R19, PT, PT, R7.reuse, 0x4, RZ ;  /* 0x0000000407137810 */ /* 0x040fe20007ffe0ff */
[C---:B------:R-:W-:Y:S01]  /*0720*/  VIADD R21, R7.reuse, 0x2 ;  /* 0x0000000207157836 */ /* 0x040fe20000000000 */
[C---:B------:R-:W-:Y:S01]  /*0730*/  IADD3 R27, PT, PT, R7.reuse, 0xa, RZ ;  /* 0x0000000a071b7810 */ /* 0x040fe20007ffe0ff */
[C---:B------:R-:W-:Y:S02]  /*0740*/  VIADD R29, R7.reuse, 0x6 ;  /* 0x00000006071d7836 */ /* 0x040fe40000000000 */
[C---:B------:R-:W-:Y:S02]  /*0750*/  VIADD R31, R7.reuse, 0xc ;  /* 0x0000000c071f7836 */ /* 0x040fe40000000000 */
[C---:B------:R-:W-:Y:S02]  /*0760*/  VIADD R33, R7.reuse, 0xe ;  /* 0x0000000e07217836 */ /* 0x040fe40000000000 */
[----:B0-----:R-:W-:-:S04]  /*0770*/  IMAD.WIDE.U32 R10, R7, 0x4, R4 ;  /* 0x00000004070a7825 */ /* 0x001fc800078e0004 */
[--C-:B------:R-:W-:Y:S01]  /*0780*/  IMAD.WIDE.U32 R6, R9, 0x4, R4.reuse ;  /* 0x0000000409067825 */ /* 0x100fe200078e0004 */
[----:B------:R0:W2:Y:S03]  /*0790*/  LDG.E R25, desc[UR8][R10.64] ;  /* 0x000000080a197981 */ /* 0x0000a6000c1e1900 */
[--C-:B------:R-:W-:Y:S02]  /*07a0*/  IMAD.WIDE.U32 R20, R21, 0x4, R4.reuse ;  /* 0x0000000415147825 */ /* 0x100fe400078e0004 */
[----:B------:R-:W3:Y:S02]  /*07b0*/  LDG.E R6, desc[UR8][R6.64] ;  /* 0x0000000806067981 */ /* 0x000ee4000c1e1900 */
[--C-:B------:R-:W-:Y:S02]  /*07c0*/  IMAD.WIDE.U32 R18, R19, 0x4, R4.reuse ;  /* 0x0000000413127825 */ /* 0x100fe400078e0004 */
[----:B------:R-:W4:Y:S02]  /*07d0*/  LDG.E R20, desc[UR8][R20.64] ;  /* 0x0000000814147981 */ /* 0x000f24000c1e1900 */
[----:B------:R-:W-:-:S02]  /*07e0*/  IMAD.WIDE.U32 R28, R29, 0x4, R4 ;  /* 0x000000041d1c7825 */ /* 0x000fc400078e0004 */
[----:B------:R-:W5:Y:S02]  /*07f0*/  LDG.E R18, desc[UR8][R18.64] ;  /* 0x0000000812127981 */ /* 0x000f64000c1e1900 */
[--C-:B------:R-:W-:Y:S02]  /*0800*/  IMAD.WIDE.U32 R8, R27, 0x4, R4.reuse ;  /* 0x000000041b087825 */ /* 0x100fe400078e0004 */
[----:B------:R-:W5:Y:S02]  /*0810*/  LDG.E R28, desc[UR8][R28.64] ;  /* 0x000000081c1c7981 */ /* 0x000f64000c1e1900 */
[--C-:B0-----:R-:W-:Y:S02]  /*0820*/  IMAD.WIDE.U32 R10, R31, 0x4, R4.reuse ;  /* 0x000000041f0a7825 */ /* 0x101fe400078e0004 */
[----:B------:R-:W5:Y:S02]  /*0830*/  LDG.E R8, desc[UR8][R8.64] ;  /* 0x0000000808087981 */ /* 0x000f64000c1e1900 */
[----:B------:R-:W-:-:S02]  /*0840*/  IMAD.WIDE.U32 R4, R33, 0x4, R4 ;  /* 0x0000000421047825 */ /* 0x000fc400078e0004 */
[----:B------:R-:W5:Y:S04]  /*0850*/  LDG.E R10, desc[UR8][R10.64] ;  /* 0x000000080a0a7981 */ /* 0x000f68000c1e1900 */
[----:B------:R-:W5:Y:S01]  /*0860*/  LDG.E R4, desc[UR8][R4.64] ;  /* 0x0000000804047981 */ /* 0x000f62000c1e1900 */
[----:B------:R-:W0:Y:S01]  /*0870*/  S2UR UR5, SR_CgaCtaId ;  /* 0x00000000000579c3 */ /* 0x000e220000008800 */
[----:B------:R-:W-:Y:S02]  /*0880*/  UMOV UR4, 0x400 ;  /* 0x0000040000047882 */ /* 0x000fe40000000000 */
[----:B0-----:R-:W-:-:S06]  /*0890*/  ULEA UR4, UR5, UR4, 0x18 ;  /* 0x0000000405047291 */ /* 0x001fcc000f8ec0ff */
[----:B------:R-:W-:Y:S02]  /*08a0*/  LEA R23, R23, UR4, 0x2 ;  /* 0x0000000417177c11 */ /* 0x000fe4000f8e10ff */
[----:B------:R-:W-:-:S03]  /*08b0*/  IADD3 R17, PT, PT, R17, 0x8, RZ ;  /* 0x0000000811117810 */ /* 0x000fc60007ffe0ff */
[----:B--2---:R1:W-:Y:S04]  /*08c0*/  STS [R23], R25 ;  /* 0x0000001917007388 */ /* 0x0043e80000000800 */
[----:B---3--:R1:W-:Y:S04]  /*08d0*/  STS [R23+0x20], R6 ;  /* 0x0000200617007388 */ /* 0x0083e80000000800 */
[----:B----4-:R1:W-:Y:S04]  /*08e0*/  STS [R23+0x8], R20 ;  /* 0x0000081417007388 */ /* 0x0103e80000000800 */
[----:B-----5:R1:W-:Y:S04]  /*08f0*/  STS [R23+0x10], R18 ;  /* 0x0000101217007388 */ /* 0x0203e80000000800 */
[----:B------:R1:W-:Y:S04]  /*0900*/  STS [R23+0x18], R28 ;  /* 0x0000181c17007388 */ /* 0x0003e80000000800 */
[----:B------:R1:W-:Y:S04]  /*0910*/  STS [R23+0x28], R8 ;  /* 0x0000280817007388 */ /* 0x0003e80000000800 */
[----:B------:R1:W-:Y:S04]  /*0920*/  STS [R23+0x30], R10 ;  /* 0x0000300a17007388 */ /* 0x0003e80000000800 */
[----:B------:R1:W-:Y:S02]  /*0930*/  STS [R23+0x38], R4 ;  /* 0x0000380417007388 */ /* 0x0003e40000000800 */
.L_x_4:
[----:B------:R-:W-:Y:S05]  /*0940*/  @!P4 BRA `(.L_x_3) ;  /* 0x0000000000bcc947 */ /* 0x000fea0003800000 */
[----:B------:R-:W-:Y:S01]  /*0950*/  ISETP.NE.AND P4, PT, R26, RZ, PT ;  /* 0x000000ff1a00720c */ /* 0x000fe20003f85270 */
[----:B------:R-:W-:-:S12]  /*0960*/  @!P1 BRA `(.L_x_5) ;  /* 0x00000000005c9947 */ /* 0x000fd80003800000 */
[----:B01----:R-:W0:Y:S01]  /*0970*/  LDC.64 R8, c[0x0][0x380] ;  /* 0x0000e000ff087b82 */ /* 0x003e220000000a00 */
[----:B------:R-:W-:-:S04]  /*0980*/  IMAD R18, R17, 0x2, R16 ;  /* 0x0000000211127824 */ /* 0x000fc800078e0210 */
[----:B------:R-:W-:-:S04]  /*0990*/  IMAD R11, R15, R0, R18 ;  /* 0x000000000f0b7224 */ /* 0x000fc800078e0212 */
[C---:B------:R-:W-:Y:S01]  /*09a0*/  VIADD R7, R11.reuse, 0x2 ;  /* 0x000000020b077836 */ /* 0x040fe20000000000 */
[C---:B------:R-:W-:Y:S01]  /*09b0*/  IADD3 R5, PT, PT, R11.reuse, 0x4, RZ ;  /* 0x000000040b057810 */ /* 0x040fe20007ffe0ff */
[C---:B------:R-:W-:Y:S02]  /*09c0*/  VIADD R19, R11.reuse, 0x6 ;  /* 0x000000060b137836 */ /* 0x040fe40000000000 */
[----:B0-----:R-:W-:-:S04]  /*09d0*/  IMAD.WIDE.U32 R10, R11, 0x4, R8 ;  /* 0x000000040b0a7825 */ /* 0x001fc800078e0008 */
[--C-:B------:R-:W-:Y:S02]  /*09e0*/  IMAD.WIDE.U32 R6, R7, 0x4, R8.reuse ;  /* 0x0000000407067825 */ /* 0x100fe400078e0008 */
[----:B------:R-:W2:Y:S02]  /*09f0*/  LDG.E R10, desc[UR8][R10.64] ;  /* 0x000000080a0a7981 */ /* 0x000ea4000c1e1900 */
[--C-:B------:R-:W-:Y:S02]  /*0a00*/  IMAD.WIDE.U32 R4, R5, 0x4, R8.reuse ;  /* 0x0000000405047825 */ /* 0x100fe400078e0008 */
[----:B------:R-:W3:Y:S02]  /*0a10*/  LDG.E R6, desc[UR8][R6.64] ;  /* 0x0000000806067981 */ /* 0x000ee4000c1e1900 */
[----:B------:R-:W-:Y:S02]  /*0a20*/  IMAD.WIDE.U32 R8, R19, 0x4, R8 ;  /* 0x0000000413087825 */ /* 0x000fe400078e0008 */
[----:B------:R-:W4:Y:S04]  /*0a30*/  LDG.E R4, desc[UR8][R4.64] ;  /* 0x0000000804047981 */ /* 0x000f28000c1e1900 */
[----:B------:R-:W5:Y:S01]  /*0a40*/  LDG.E R8, desc[UR8][R8.64] ;  /* 0x0000000808087981 */ /* 0x000f62000c1e1900 */
[----:B------:R-:W0:Y:S01]  /*0a50*/  S2UR UR5, SR_CgaCtaId ;  /* 0x00000000000579c3 */ /* 0x000e220000008800 */
[----:B------:R-:W-:-:S02]  /*0a60*/  UMOV UR4, 0x400 ;  /* 0x0000040000047882 */ /* 0x000fc40000000000 */
[----:B0-----:R-:W-:-:S06]  /*0a70*/  ULEA UR4, UR5, UR4, 0x18 ;  /* 0x0000000405047291 */ /* 0x001fcc000f8ec0ff */
[----:B------:R-:W-:Y:S01]  /*0a80*/  LEA R19, R18, UR4, 0x2 ;  /* 0x0000000412137c11 */ /* 0x000fe2000f8e10ff */
[----:B------:R-:W-:-:S04]  /*0a90*/  VIADD R17, R17, 0x4 ;  /* 0x0000000411117836 */ /* 0x000fc80000000000 */
[----:B--2---:R2:W-:Y:S04]  /*0aa0*/  STS [R19], R10 ;  /* 0x0000000a13007388 */ /* 0x0045e80000000800 */
[----:B---3--:R2:W-:Y:S04]  /*0ab0*/  STS [R19+0x8], R6 ;  /* 0x0000080613007388 */ /* 0x0085e80000000800 */
[----:B----4-:R2:W-:Y:S04]  /*0ac0*/  STS [R19+0x10], R4 ;  /* 0x0000100413007388 */ /* 0x0105e80000000800 */
[----:B-----5:R2:W-:Y:S02]  /*0ad0*/  STS [R19+0x18], R8 ;  /* 0x0000180813007388 */ /* 0x0205e40000000800 */
.L_x_5:
[----:B------:R-:W-:Y:S05]  /*0ae0*/  @!P4 BRA `(.L_x_3) ;  /* 0x000000000054c947 */ /* 0x000fea0003800000 */
[----:B012---:R-:W0:Y:S01]  /*0af0*/  LDC.64 R4, c[0x0][0x380] ;  /* 0x0000e000ff047b82 */ /* 0x007e220000000a00 */
[----:B------:R-:W-:-:S05]  /*0b00*/  LEA R16, R17, R16, 0x1 ;  /* 0x0000001011107211 */ /* 0x000fca00078e08ff */
[----:B------:R-:W-:-:S04]  /*0b10*/  IMAD R9, R15, R0, R16 ;  /* 0x000000000f097224 */ /* 0x000fc800078e0210 */
[----:B0-----:R-:W-:-:S06]  /*0b20*/  IMAD.WIDE.U32 R6, R9, 0x4, R4 ;  /* 0x0000000409067825 */ /* 0x001fcc00078e0004 */
[----:B------:R-:W2:Y:S01]  /*0b30*/  LDG.E R6, desc[UR8][R6.64] ;  /* 0x0000000806067981 */ /* 0x000ea2000c1e1900 */
[----:B------:R-:W0:Y:S01]  /*0b40*/  S2UR UR5, SR_CgaCtaId ;  /* 0x00000000000579c3 */ /* 0x000e220000008800 */
[----:B------:R-:W-:Y:S01]  /*0b50*/  UMOV UR4, 0x400 ;  /* 0x0000040000047882 */ /* 0x000fe20000000000 */
[----:B------:R-:W-:Y:S01]  /*0b60*/  ISETP.NE.AND P4, PT, R26, 0x1, PT ;  /* 0x000000011a00780c */ /* 0x000fe20003f85270 */
[----:B0-----:R-:W-:-:S06]  /*0b70*/  ULEA UR4, UR5, UR4, 0x18 ;  /* 0x0000000405047291 */ /* 0x001fcc000f8ec0ff */
[----:B------:R-:W-:-:S05]  /*0b80*/  LEA R11, R16, UR4, 0x2 ;  /* 0x00000004100b7c11 */ /* 0x000fca000f8e10ff */
[----:B--2---:R3:W-:Y:S01]  /*0b90*/  STS [R11], R6 ;  /* 0x000000060b007388 */ /* 0x0047e20000000800 */
[----:B------:R-:W-:Y:S05]  /*0ba0*/  @!P4 BRA `(.L_x_3) ;  /* 0x000000000024c947 */ /* 0x000fea0003800000 */
[----:B------:R-:W-:Y:S01]  /*0bb0*/  ISETP.NE.AND P4, PT, R26, 0x2, PT ;  /* 0x000000021a00780c */ /* 0x000fe20003f85270 */
[----:B------:R-:W-:-:S04]  /*0bc0*/  VIADD R7, R9, 0x2 ;  /* 0x0000000209077836 */ /* 0x000fc80000000000 */
[----:B---3--:R-:W-:-:S06]  /*0bd0*/  IMAD.WIDE.U32 R6, R7, 0x4, R4 ;  /* 0x0000000407067825 */ /* 0x008fcc00078e0004 */
[----:B------:R-:W2:Y:S02]  /*0be0*/  LDG.E R6, desc[UR8][R6.64] ;  /* 0x0000000806067981 */ /* 0x000ea4000c1e1900 */
[----:B------:R-:W-:-:S04]  /*0bf0*/  @P4 VIADD R9, R9, 0x4 ;  /* 0x0000000409094836 */ /* 0x000fc80000000000 */
[----:B------:R-:W-:-:S06]  /*0c00*/  @P4 IMAD.WIDE.U32 R4, R9, 0x4, R4 ;  /* 0x0000000409044825 */ /* 0x000fcc00078e0004 */
[----:B------:R-:W3:Y:S04]  /*0c10*/  @P4 LDG.E R4, desc[UR8][R4.64] ;  /* 0x0000000804044981 */ /* 0x000ee8000c1e1900 */
[----:B--2---:R4:W-:Y:S04]  /*0c20*/  STS [R11+0x8], R6 ;  /* 0x000008060b007388 */ /* 0x0049e80000000800 */
[----:B---3--:R4:W-:Y:S02]  /*0c30*/  @P4 STS [R11+0x10], R4 ;  /* 0x000010040b004388 */ /* 0x0089e40000000800 */
.L_x_3:
[----:B------:R-:W-:Y:S05]  /*0c40*/  @P0 BRA `(.L_x_6) ;  /* 0xfffffff400480947 */ /* 0x000fea000383ffff */
.L_x_0:
[----:B------:R-:W-:Y:S01]  /*0c50*/  BAR.SYNC.DEFER_BLOCKING 0x0 ;  /* 0x0000000000007b1d */ /* 0x000fe20000010000 */
[----:B------:R-:W-:-:S13]  /*0c60*/  ISETP.GE.AND P0, PT, R0, 0x2, PT ;  /* 0x000000020000780c */ /* 0x000fda0003f06270 */
[----:B------:R-:W-:Y:S05]  /*0c70*/  @!P0 BRA `(.L_x_7) ;  /* 0x0000001400908947 */ /* 0x000fea0003800000 */
[----:B-1234-:R-:W1:Y:S01]  /*0c80*/  S2R R6, SR_TID.X ;  /* 0x0000000000067919 */ /* 0x01ee620000002100 */
[----:B0-----:R-:W-:Y:S01]  /*0c90*/  IADD3 R5, PT, PT, R0, 0x1, RZ ;  /* 0x0000000100057810 */ /* 0x001fe20007ffe0ff */
[----:B------:R-:W-:Y:S01]  /*0ca0*/  IMAD.MOV.U32 R4, RZ, RZ, RZ ;  /* 0x000000ffff047224 */ /* 0x000fe200078e00ff */
[----:B------:R-:W0:Y:S01]  /*0cb0*/  S2R R7, SR_TID.Y ;  /* 0x0000000000077919 */ /* 0x000e220000002200 */
[C---:B-1----:R-:W-:Y:S02]  /*0cc0*/  ISETP.NE.AND P3, PT, R6.reuse, RZ, PT ;  /* 0x000000ff0600720c */ /* 0x042fe40003f65270 */
[C---:B------:R-:W-:Y:S02]  /*0cd0*/  ISETP.NE.AND P2, PT, R6.reuse, 0x1, PT ;  /* 0x000000010600780c */ /* 0x040fe40003f45270 */
[----:B0-----:R-:W-:Y:S01]  /*0ce0*/  ISETP.GT.U32.AND P0, PT, R6, R7, PT ;  /* 0x000000070600720c */ /* 0x001fe20003f04070 */
[C---:B------:R-:W-:Y:S01]  /*0cf0*/  IMAD R10, R7.reuse, R0, R6 ;  /* 0x00000000070a7224 */ /* 0x040fe200078e0206 */
[----:B------:R-:W-:-:S02]  /*0d00*/  VIMNMX.U32 R3, PT, PT, R7, R6, PT ;  /* 0x0000000607037248 */ /* 0x000fc40003fe0000 */
[CC--:B------:R-:W-:Y:S02]  /*0d10*/  ISETP.EQ.AND P5, PT, R6.reuse, R7.reuse, !P3 ;  /* 0x000000070600720c */ /* 0x0c0fe40005fa2270 */
[CC--:B------:R-:W-:Y:S02]  /*0d20*/  ISETP.LT.U32.AND P4, PT, R6.reuse, R7.reuse, !P3 ;  /* 0x000000070600720c */ /* 0x0c0fe40005f81070 */
[----:B------:R-:W-:Y:S02]  /*0d30*/  ISETP.EQ.AND P3, PT, R6, R7, !P2 ;  /* 0x000000070600720c */ /* 0x000fe40005762270 */
[C---:B------:R-:W-:Y:S02]  /*0d40*/  ISETP.NE.AND P1, PT, R3.reuse, RZ, !P0 ;  /* 0x000000ff0300720c */ /* 0x040fe40004725270 */
[----:B------:R-:W-:Y:S02]  /*0d50*/  ISETP.GT.U32.AND P0, PT, R3, 0x1, !P0 ;  /* 0x000000010300780c */ /* 0x000fe40004704070 */
[----:B------:R-:W-:-:S02]  /*0d60*/  P2R R21, PR, RZ, 0x20 ;  /* 0x00000020ff157803 */ /* 0x000fc40000000000 */
[----:B------:R-:W-:Y:S02]  /*0d70*/  ISETP.LT.U32.AND P2, PT, R6, R7, !P2 ;  /* 0x000000070600720c */ /* 0x000fe40005741070 */
[----:B------:R-:W-:Y:S02]  /*0d80*/  P2R R20, PR, RZ, 0x10 ;  /* 0x00000010ff147803 */ /* 0x000fe40000000000 */
[----:B------:R-:W-:-:S09]  /*0d90*/  P2R R19, PR, RZ, 0x8 ;  /* 0x00000008ff137803 */ /* 0x000fd20000000000 */
.L_x_40:
[----:B0-----:R-:W0:Y:S01]  /*0da0*/  S2UR UR5, SR_CgaCtaId ;  /* 0x00000000000579c3 */ /* 0x001e220000008800 */
[----:B-1----:R-:W1:Y:S01]  /*0db0*/  LDCU UR4, c[0x0][0x388] ;  /* 0x00007100ff0477ac */ /* 0x002e620008000800 */
[----:B------:R-:W-:Y:S01]  /*0dc0*/  ISETP.NE.AND P3, PT, R21, RZ, PT ;  /* 0x000000ff1500720c */ /* 0x000fe20003f65270 */
[----:B------:R-:W-:Y:S01]  /*0dd0*/  IMAD R0, R5, R4, RZ ;  /* 0x0000000405007224 */ /* 0x000fe200078e02ff */
[----:B------:R-:W-:Y:S01]  /*0de0*/  BSSY.RECONVERGENT B0, `(.L_x_8) ;  /* 0x0000019000007945 */ /* 0x000fe20003800200 */
[----:B------:R-:W-:-:S04]  /*0df0*/  IMAD.SHL.U32 R9, R4, 0x2, RZ ;  /* 0x0000000204097824 */ /* 0x000fc800078e00ff */
[----:B------:R-:W-:Y:S02]  /*0e00*/  IMAD R15, R5, R9, RZ ;  /* 0x00000009050f7224 */ /* 0x000fe400078e02ff */
[----:B-1----:R-:W-:Y:S01]  /*0e10*/  IMAD R3, R7, UR4, R7 ;  /* 0x0000000407037c24 */ /* 0x002fe2000f8e0207 */
[----:B------:R-:W-:Y:S02]  /*0e20*/  UMOV UR4, 0x400 ;  /* 0x0000040000047882 */ /* 0x000fe40000000000 */
[----:B0-----:R-:W-:Y:S02]  /*0e30*/  ULEA UR4, UR5, UR4, 0x18 ;  /* 0x0000000405047291 */ /* 0x001fe4000f8ec0ff */
[----:B------:R-:W-:-:S04]  /*0e40*/  LEA R0, R0, R3, 0x1 ;  /* 0x0000000300007211 */ /* 0x000fc800078e08ff */
[----:B------:R-:W-:Y:S01]  /*0e50*/  LEA R11, R0, UR4, 0x2 ;  /* 0x00000004000b7c11 */ /* 0x000fe2000f8e10ff */
[----:B------:R-:W-:Y:S06]  /*0e60*/  @!P3 BRA `(.L_x_9) ;  /* 0x000000000040b947 */ /* 0x000fec0003800000 */
[----:B------:R-:W0:Y:S01]  /*0e70*/  LDS R3, [R11] ;  /* 0x000000000b037984 */ /* 0x000e220000000800 */
[----:B------:R-:W-:Y:S01]  /*0e80*/  BSSY.RECONVERGENT B1, `(.L_x_10) ;  /* 0x000000d000017945 */ /* 0x000fe20003800200 */
[----:B0-----:R-:W-:Y:S01]  /*0e90*/  VIADD R0, R3, 0xf3000000 ;  /* 0xf300000003007836 */ /* 0x001fe20000000000 */
[----:B------:R0:W1:Y:S04]  /*0ea0*/  MUFU.RSQ R8, R3 ;  /* 0x0000000300087308 */ /* 0x0000680000001400 */
[----:B------:R-:W-:-:S13]  /*0eb0*/  ISETP.GT.U32.AND P3, PT, R0, 0x727fffff, PT ;  /* 0x727fffff0000780c */ /* 0x000fda0003f64070 */
[----:B01----:R-:W-:Y:S05]  /*0ec0*/  @!P3 BRA `(.L_x_11) ;  /* 0x000000000010b947 */ /* 0x003fea0003800000 */
[----:B------:R-:W-:Y:S01]  /*0ed0*/  IMAD.MOV.U32 R0, RZ, RZ, R3 ;  /* 0x000000ffff007224 */ /* 0x000fe200078e0003 */
[----:B------:R-:W-:-:S07]  /*0ee0*/  MOV R23, 0xf00 ;  /* 0x00000f0000177802 */ /* 0x000fce0000000f00 */
[----:B------:R-:W-:Y:S05]  /*0ef0*/  CALL.REL.NOINC `($__internal_0_$__cuda_sm20_sqrt_rn_f32_slowpath) ;  /* 0x0000003800187944 */ /* 0x000fea0003c00000 */
[----:B------:R-:W-:Y:S05]  /*0f00*/  BRA `(.L_x_12) ;  /* 0x0000000000107947 */ /* 0x000fea0003800000 */
.L_x_11:
[----:B------:R-:W-:Y:S01]  /*0f10*/  FMUL.FTZ R0, R3, R8 ;  /* 0x0000000803007220 */ /* 0x000fe20000410000 */
[----:B------:R-:W-:-:S03]  /*0f20*/  FMUL.FTZ R8, R8, 0.5 ;  /* 0x3f00000008087820 */ /* 0x000fc60000410000 */
[----:B------:R-:W-:-:S04]  /*0f30*/  FFMA R3, -R0, R0, R3 ;  /* 0x0000000000037223 */ /* 0x000fc80000000103 */
[----:B------:R-:W-:-:S07]  /*0f40*/  FFMA R0, R3, R8, R0 ;  /* 0x0000000803007223 */ /* 0x000fce0000000000 */
.L_x_12:
[----:B------:R-:W-:Y:S05]  /*0f50*/  BSYNC.RECONVERGENT B1 ;  /* 0x0000000000017941 */ /* 0x000fea0003800200 */
.L_x_10:
[----:B------:R0:W-:Y:S02]  /*0f60*/  STS [R11], R0 ;  /* 0x000000000b007388 */ /* 0x0001e40000000800 */
.L_x_9:
[----:B------:R-:W-:Y:S05]  /*0f70*/  BSYNC.RECONVERGENT B0 ;  /* 0x0000000000007941 */ /* 0x000fea0003800200 */
.L_x_8:
[----:B------:R-:W0:Y:S01]  /*0f80*/  LDCU UR5, c[0x0][0x388] ;  /* 0x00007100ff0577ac */ /* 0x000e220008000800 */
[----:B------:R-:W-:Y:S01]  /*0f90*/  BAR.SYNC.DEFER_BLOCKING 0x0 ;  /* 0x0000000000007b1d */ /* 0x000fe20000010000 */
[----:B------:R-:W-:Y:S02]  /*0fa0*/  ISETP.NE.AND P3, PT, R20, RZ, PT ;  /* 0x000000ff1400720c */ /* 0x000fe40003f65270 */
[----:B------:R-:W-:-:S03]  /*0fb0*/  IADD3 R14, PT, PT, R10, R15, RZ ;  /* 0x0000000f0a0e7210 */ /* 0x000fc60007ffe0ff */
[----:B------:R-:W-:Y:S01]  /*0fc0*/  BSSY.RECONVERGENT B0, `(.L_x_13) ;  /* 0x0000016000007945 */ /* 0x000fe20003800200 */
[----:B------:R-:W-:Y:S01]  /*0fd0*/  LEA R14, R14, UR4, 0x2 ;  /* 0x000000040e0e7c11 */ /* 0x000fe2000f8e10ff */
[----:B0-----:R-:W-:-:S04]  /*0fe0*/  IMAD R0, R6, UR5, R6 ;  /* 0x0000000506007c24 */ /* 0x001fc8000f8e0206 */
[----:B------:R-:W-:-:S05]  /*0ff0*/  IMAD.IADD R0, R15, 0x1, R0 ;  /* 0x000000010f007824 */ /* 0x000fca00078e0200 */
[----:B------:R-:W-:Y:S01]  /*1000*/  LEA R8, R0, UR4, 0x2 ;  /* 0x0000000400087c11 */ /* 0x000fe2000f8e10ff */
[----:B------:R-:W-:Y:S06]  /*1010*/  @!P3 BRA `(.L_x_14) ;  /* 0x000000000040b947 */ /* 0x000fec0003800000 */
[----:B------:R-:W0:Y:S01]  /*1020*/  LDS R17, [R8] ;  /* 0x0000000008117984 */ /* 0x000e220000000800 */
[----:B------:R-:W-:Y:S03]  /*1030*/  BSSY.RECONVERGENT B1, `(.L_x_15) ;  /* 0x000000d000017945 */ /* 0x000fe60003800200 */
[----:B------:R-:W1:Y:S01]  /*1040*/  LDS R0, [R14] ;  /* 0x000000000e007984 */ /* 0x000e620000000800 */
[----:B0-----:R-:W0:Y:S08]  /*1050*/  MUFU.RCP R3, R17 ;  /* 0x0000001100037308 */ /* 0x001e300000001000 */
[----:B-1----:R-:W1:Y:S01]  /*1060*/  FCHK P3, R0, R17 ;  /* 0x0000001100007302 */ /* 0x002e620000060000 */
[----:B0-----:R-:W-:-:S04]  /*1070*/  FFMA R12, -R17, R3, 1 ;  /* 0x3f800000110c7423 */ /* 0x001fc80000000103 */
[----:B------:R-:W-:-:S04]  /*1080*/  FFMA R3, R3, R12, R3 ;  /* 0x0000000c03037223 */ /* 0x000fc80000000003 */
[----:B------:R-:W-:-:S04]  /*1090*/  FFMA R12, R0, R3, RZ ;  /* 0x00000003000c7223 */ /* 0x000fc800000000ff */
[----:B------:R-:W-:-:S04]  /*10a0*/  FFMA R13, -R17, R12, R0 ;  /* 0x0000000c110d7223 */ /* 0x000fc80000000100 */
[----:B------:R-:W-:Y:S01]  /*10b0*/  FFMA R3, R3, R13, R12 ;  /* 0x0000000d03037223 */ /* 0x000fe2000000000c */
[----:B-1----:R-:W-:Y:S06]  /*10c0*/  @!P3 BRA `(.L_x_16) ;  /* 0x00000000000cb947 */ /* 0x002fec0003800000 */
[----:B------:R-:W-:Y:S01]  /*10d0*/  IMAD.MOV.U32 R3, RZ, RZ, R17 ;  /* 0x000000ffff037224 */ /* 0x000fe200078e0011 */
[----:B------:R-:W-:-:S07]  /*10e0*/  MOV R18, 0x1100 ;  /* 0x0000110000127802 */ /* 0x000fce0000000f00 */
[----:B------:R-:W-:Y:S05]  /*10f0*/  CALL.REL.NOINC `($__internal_1_$__cuda_sm3x_div_rn_noftz_f32_slowpath) ;  /* 0x0000003400f47944 */ /* 0x000fea0003c00000 */
.L_x_16:
[----:B------:R-:W-:Y:S05]  /*1100*/  BSYNC.RECONVERGENT B1 ;  /* 0x0000000000017941 */ /* 0x000fea0003800200 */
.L_x_15:
[----:B------:R0:W-:Y:S02]  /*1110*/  STS [R14], R3 ;  /* 0x000000030e007388 */ /* 0x0001e40000000800 */
.L_x_14:
[----:B------:R-:W-:Y:S05]  /*1120*/  BSYNC.RECONVERGENT B0 ;  /* 0x0000000000007941 */ /* 0x000fea0003800200 */
.L_x_13:
[----:B------:R-:W1:Y:S01]  /*1130*/  LDCU UR5, c[0x0][0x388] ;  /* 0x00007100ff0577ac */ /* 0x000e620008000800 */
[----:B------:R-:W-:Y:S01]  /*1140*/  BAR.SYNC.DEFER_BLOCKING 0x0 ;  /* 0x0000000000007b1d */ /* 0x000fe20000010000 */
[----:B------:R-:W-:-:S05]  /*1150*/  ISETP.NE.AND P3, PT, R19, RZ, PT ;  /* 0x000000ff1300720c */ /* 0x000fca0003f65270 */
[----:B------:R-:W-:Y:S01]  /*1160*/  BSSY.RECONVERGENT B0, `(.L_x_17) ;  /* 0x000001c000007945 */ /* 0x000fe20003800200 */
[--C-:B-1----:R-:W-:Y:S02]  /*1170*/  IMAD R0, R6, UR5, R15.reuse ;  /* 0x0000000506007c24 */ /* 0x102fe4000f8e020f */
[----:B------:R-:W-:-:S03]  /*1180*/  IMAD R16, R7, UR5, R15 ;  /* 0x0000000507107c24 */ /* 0x000fc6000f8e020f */
[----:B------:R-:W-:Y:S02]  /*1190*/  LEA R15, R0, UR4, 0x2 ;  /* 0x00000004000f7c11 */ /* 0x000fe4000f8e10ff */
[----:B------:R-:W-:Y:S01]  /*11a0*/  LEA R16, R16, UR4, 0x2 ;  /* 0x0000000410107c11 */ /* 0x000fe2000f8e10ff */
[----:B------:R-:W-:Y:S04]  /*11b0*/  @P1 LDS R13, [R14] ;  /* 0x000000000e0d1984 */ /* 0x000fe80000000800 */
[----:B------:R-:W-:Y:S04]  /*11c0*/  @P1 LDS R0, [R15] ;  /* 0x000000000f001984 */ /* 0x000fe80000000800 */
[----:B0-----:R-:W0:Y:S02]  /*11d0*/  @P1 LDS R3, [R16] ;  /* 0x0000000010031984 */ /* 0x001e240000000800 */
[----:B0-----:R-:W-:-:S05]  /*11e0*/  @P1 FFMA R3, -R0, R3, R13 ;  /* 0x0000000300031223 */ /* 0x001fca000000010d */
[----:B------:R0:W-:Y:S01]  /*11f0*/  @P1 STS [R14], R3 ;  /* 0x000000030e001388 */ /* 0x0001e20000000800 */
[----:B------:R-:W-:Y:S06]  /*1200*/  BAR.SYNC.DEFER_BLOCKING 0x0 ;  /* 0x0000000000007b1d */ /* 0x000fec0000010000 */
[----:B------:R-:W-:Y:S05]  /*1210*/  @!P3 BRA `(.L_x_18) ;  /* 0x000000000040b947 */ /* 0x000fea0003800000 */
[----:B0-----:R-:W0:Y:S01]  /*1220*/  LDS R3, [R11] ;  /* 0x000000000b037984 */ /* 0x001e220000000800 */
[----:B------:R-:W-:Y:S01]  /*1230*/  BSSY.RECONVERGENT B1, `(.L_x_19) ;  /* 0x000000d000017945 */ /* 0x000fe20003800200 */
[----:B0-----:R-:W-:Y:S01]  /*1240*/  IADD3 R0, PT, PT, R3, -0xd000000, RZ ;  /* 0xf300000003007810 */ /* 0x001fe20007ffe0ff */
[----:B------:R0:W1:Y:S03]  /*1250*/  MUFU.RSQ R12, R3 ;  /* 0x00000003000c7308 */ /* 0x0000660000001400 */
[----:B------:R-:W-:-:S13]  /*1260*/  ISETP.GT.U32.AND P3, PT, R0, 0x727fffff, PT ;  /* 0x727fffff0000780c */ /* 0x000fda0003f64070 */
[----:B0-----:R-:W-:Y:S05]  /*1270*/  @!P3 BRA `(.L_x_20) ;  /* 0x000000000010b947 */ /* 0x001fea0003800000 */
[----:B------:R-:W-:Y:S01]  /*1280*/  IMAD.MOV.U32 R0, RZ, RZ, R3 ;  /* 0x000000ffff007224 */ /* 0x000fe200078e0003 */
[----:B------:R-:W-:-:S07]  /*1290*/  MOV R23, 0x12b0 ;  /* 0x000012b000177802 */ /* 0x000fce0000000f00 */
[----:B-1----:R-:W-:Y:S05]  /*12a0*/  CALL.REL.NOINC `($__internal_0_$__cuda_sm20_sqrt_rn_f32_slowpath) ;  /* 0x00000034002c7944 */ /* 0x002fea0003c00000 */
[----:B------:R-:W-:Y:S05]  /*12b0*/  BRA `(.L_x_21) ;  /* 0x0000000000107947 */ /* 0x000fea0003800000 */
.L_x_20:
[----:B-1----:R-:W-:Y:S01]  /*12c0*/  FMUL.FTZ R0, R3, R12 ;  /* 0x0000000c03007220 */ /* 0x002fe20000410000 */
[----:B------:R-:W-:-:S03]  /*12d0*/  FMUL.FTZ R12, R12, 0.5 ;  /* 0x3f0000000c0c7820 */ /* 0x000fc60000410000 */
[----:B------:R-:W-:-:S04]  /*12e0*/  FFMA R3, -R0, R0, R3 ;  /* 0x0000000000037223 */ /* 0x000fc80000000103 */
[----:B------:R-:W-:-:S07]  /*12f0*/  FFMA R0, R3, R12, R0 ;  /* 0x0000000c03007223 */ /* 0x000fce0000000000 */
.L_x_21:
[----:B------:R-:W-:Y:S05]  /*1300*/  BSYNC.RECONVERGENT B1 ;  /* 0x0000000000017941 */ /* 0x000fea0003800200 */
.L_x_19:
[----:B------:R1:W-:Y:S02]  /*1310*/  STS [R11], R0 ;  /* 0x000000000b007388 */ /* 0x0003e40000000800 */
.L_x_18:
[----:B------:R-:W-:Y:S05]  /*1320*/  BSYNC.RECONVERGENT B0 ;  /* 0x0000000000007941 */ /* 0x000fea0003800200 */
.L_x_17:
[----:B------:R-:W-:Y:S06]  /*1330*/  BAR.SYNC.DEFER_BLOCKING 0x0 ;  /* 0x0000000000007b1d */ /* 0x000fec0000010000 */
[----:B------:R-:W-:Y:S04]  /*1340*/  BSSY.RECONVERGENT B0, `(.L_x_22) ;  /* 0x0000012000007945 */ /* 0x000fe80003800200 */
[----:B------:R-:W-:Y:S05]  /*1350*/  @!P2 BRA `(.L_x_23) ;  /* 0x000000000040a947 */ /* 0x000fea0003800000 */
[----:B------:R-:W0:Y:S01]  /*1360*/  LDS R13, [R8] ;  /* 0x00000000080d7984 */ /* 0x000e220000000800 */
[----:B------:R-:W-:Y:S03]  /*1370*/  BSSY.RECONVERGENT B1, `(.L_x_24) ;  /* 0x000000d000017945 */ /* 0x000fe60003800200 */
[----:B-1----:R-:W1:Y:S01]  /*1380*/  LDS R0, [R14] ;  /* 0x000000000e007984 */ /* 0x002e620000000800 */
        /* <DEDUP_REMOVED lines=11> */
.L_x_25:
[----:B------:R-:W-:Y:S05]  /*1440*/  BSYNC.RECONVERGENT B1 ;  /* 0x0000000000017941 */ /* 0x000fea0003800200 */
.L_x_24:
[----:B------:R2:W-:Y:S02]  /*1450*/  STS [R14], R3 ;  /* 0x000000030e007388 */ /* 0x0005e40000000800 */
.L_x_23:
[----:B------:R-:W-:Y:S05]  /*1460*/  BSYNC.RECONVERGENT B0 ;  /* 0x0000000000007941 */ /* 0x000fea0003800200 */
.L_x_22:
[----:B------:R-:W-:Y:S01]  /*1470*/  BAR.SYNC.DEFER_BLOCKING 0x0 ;  /* 0x0000000000007b1d */ /* 0x000fe20000010000 */
[----:B------:R-:W-:-:S04]  /*1480*/  IADD3 R17, PT, PT, R4, 0x1, RZ ;  /* 0x0000000104117810 */ /* 0x000fc80007ffe0ff */
[----:B------:R-:W-:Y:S01]  /*1490*/  ISETP.GE.AND P3, PT, R17, R2, PT ;  /* 0x000000021100720c */ /* 0x000fe20003f66270 */
[----:B------:R-:W-:Y:S04]  /*14a0*/  @P0 LDS R15, [R15+0x4] ;  /* 0x000004000f0f0984 */ /* 0x000fe80000000800 */
[----:B------:R-:W-:Y:S04]  /*14b0*/  @P0 LDS R16, [R16+0x4] ;  /* 0x0000040010100984 */ /* 0x000fe80000000800 */
[----:B-1----:R-:W0:Y:S02]  /*14c0*/  @P0 LDS R0, [R14] ;  /* 0x000000000e000984 */ /* 0x002e240000000800 */
[----:B0-2---:R-:W-:-:S05]  /*14d0*/  @P0 FFMA R3, -R15, R16, R0 ;  /* 0x000000100f030223 */ /* 0x005fca0000000100 */
[----:B------:R0:W-:Y:S01]  /*14e0*/  @P0 STS [R14], R3 ;  /* 0x000000030e000388 */ /* 0x0001e20000000800 */
[----:B------:R-:W-:Y:S06]  /*14f0*/  BAR.SYNC.DEFER_BLOCKING 0x0 ;  /* 0x0000000000007b1d */ /* 0x000fec0000010000 */
[----:B------:R-:W-:Y:S05]  /*1500*/  @P3 BRA `(.L_x_26) ;  /* 0x0000000c00603947 */ /* 0x000fea0003800000 */
[----:B------:R-:W1:Y:S01]  /*1510*/  LDCU UR5, c[0x0][0x388] ;  /* 0x00007100ff0577ac */ /* 0x000e620008000800 */
[----:B------:R-:W-:Y:S01]  /*1520*/  IMAD.IADD R16, R9, 0x1, R6 ;  /* 0x0000000109107824 */ /* 0x000fe200078e0206 */
[----:B------:R-:W-:Y:S01]  /*1530*/  PRMT R15, RZ, 0x7610, R15 ;  /* 0x00007610ff0f7816 */ /* 0x000fe2000000000f */
[----:B------:R-:W-:Y:S01]  /*1540*/  IMAD.MOV.U32 R0, RZ, RZ, R17 ;  /* 0x000000ffff007224 */ /* 0x000fe200078e0011 */
[----:B0-----:R-:W-:Y:S01]  /*1550*/  MOV R14, R4 ;  /* 0x00000004000e7202 */ /* 0x001fe20000000f00 */
[----:B-1----:R-:W-:-:S05]  /*1560*/  IMAD R11, R16, UR5, RZ ;  /* 0x00000005100b7c24 */ /* 0x002fca000f8e02ff */
[----:B------:R-:W-:Y:S01]  /*1570*/  LEA R11, R11, UR4, 0x2 ;  /* 0x000000040b0b7c11 */ /* 0x000fe2000f8e10ff */
[----:B------:R-:W-:-:S06]  /*1580*/  UMOV UR4, URZ ;  /* 0x000000ff00047c82 */ /* 0x000fcc0008000000 */
.L_x_39:
[----:B------:R-:W0:Y:S01]  /*1590*/  S2UR UR7, SR_CgaCtaId ;  /* 0x00000000000779c3 */ /* 0x000e220000008800 */
[----:B-1----:R-:W1:Y:S01]  /*15a0*/  LDCU UR10, c[0x0][0x388] ;  /* 0x00007100ff0a77ac */ /* 0x002e620008000800 */
[----:B------:R-:W-:Y:S01]  /*15b0*/  ISETP.NE.AND P3, PT, R6, RZ, PT ;  /* 0x000000ff0600720c */ /* 0x000fe20003f65270 */
[----:B------:R-:W-:Y:S01]  /*15c0*/  IMAD R23, R0, 0x2, R7 ;  /* 0x0000000200177824 */ /* 0x000fe200078e0207 */
[----:B------:R-:W-:Y:S01]  /*15d0*/  BSSY.RECONVERGENT B0, `(.L_x_27) ;  /* 0x000001b000007945 */ /* 0x000fe20003800200 */
[----:B------:R-:W-:Y:S01]  /*15e0*/  UMOV UR6, 0x400 ;  /* 0x0000040000067882 */ /* 0x000fe20000000000 */
[----:B------:R-:W-:Y:S01]  /*15f0*/  UMOV UR5, UR4 ;  /* 0x0000000400057c82 */ /* 0x000fe20008000000 */
[----:B------:R-:W-:Y:S01]  /*1600*/  UIADD3 UR4, UPT, UPT, UR4, 0x1, URZ ;  /* 0x0000000104047890 */ /* 0x000fe2000fffe0ff */
[----:B------:R-:W-:Y:S01]  /*1610*/  MOV R25, R14 ;  /* 0x0000000e00197202 */ /* 0x000fe20000000f00 */
[----:B------:R-:W-:Y:S02]  /*1620*/  IMAD.MOV.U32 R14, RZ, RZ, R0 ;  /* 0x000000ffff0e7224 */ /* 0x000fe400078e0000 */
[----:B-1----:R-:W-:-:S04]  /*1630*/  IMAD R23, R23, UR10, RZ ;  /* 0x0000000a17177c24 */ /* 0x002fc8000f8e02ff */
[----:B------:R-:W-:Y:S01]  /*1640*/  IMAD.IADD R22, R16, 0x1, R23 ;  /* 0x0000000110167824 */ /* 0x000fe200078e0217 */
[----:B0-----:R-:W-:-:S06]  /*1650*/  ULEA UR6, UR7, UR6, 0x18 ;  /* 0x0000000607067291 */ /* 0x001fcc000f8ec0ff */
[----:B------:R-:W-:Y:S01]  /*1660*/  LEA R22, R22, UR6, 0x2 ;  /* 0x0000000616167c11 */ /* 0x000fe2000f8e10ff */
[----:B------:R-:W-:Y:S06]  /*1670*/  @P3 BRA `(.L_x_28) ;  /* 0x0000000000403947 */ /* 0x000fec0003800000 */
        /* <DEDUP_REMOVED lines=14> */
.L_x_30:
[----:B------:R-:W-:Y:S05]  /*1760*/  BSYNC.RECONVERGENT B1 ;  /* 0x0000000000017941 */ /* 0x000fea0003800200 */
.L_x_29:
[----:B------:R0:W-:Y:S02]  /*1770*/  STS [R22], R3 ;  /* 0x0000000316007388 */ /* 0x0001e40000000800 */
.L_x_28:
[----:B------:R-:W-:Y:S05]  /*1780*/  BSYNC.RECONVERGENT B0 ;  /* 0x0000000000007941 */ /* 0x000fea0003800200 */
.L_x_27:
[----:B------:R-:W-:Y:S01]  /*1790*/  BAR.SYNC.DEFER_BLOCKING 0x0 ;  /* 0x0000000000007b1d */ /* 0x000fe20000010000 */
[----:B------:R-:W-:Y:S02]  /*17a0*/  ISETP.NE.AND P3, PT, R6, RZ, PT ;  /* 0x000000ff0600720c */ /* 0x000fe40003f65270 */
[----:B------:R-:W-:-:S03]  /*17b0*/  LEA R27, R23, UR6, 0x2 ;  /* 0x00000006171b7c11 */ /* 0x000fc6000f8e10ff */
[----:B------:R-:W-:Y:S08]  /*17c0*/  BSSY.RECONVERGENT B0, `(.L_x_31) ;  /* 0x0000019000007945 */ /* 0x000ff00003800200 */
[----:B------:R-:W-:Y:S04]  /*17d0*/  @P3 LDS R0, [R11] ;  /* 0x000000000b003984 */ /* 0x000fe80000000800 */
[----:B------:R-:W-:Y:S04]  /*17e0*/  @P3 LDS R13, [R22] ;  /* 0x00000000160d3984 */ /* 0x000fe80000000800 */
[----:B0-----:R-:W0:Y:S02]  /*17f0*/  @P3 LDS R3, [R27] ;  /* 0x000000001b033984 */ /* 0x001e240000000800 */
[----:B0-----:R-:W-:-:S05]  /*1800*/  @P3 FFMA R3, -R0, R3, R13 ;  /* 0x0000000300033223 */ /* 0x001fca000000010d */
[----:B------:R0:W-:Y:S01]  /*1810*/  @P3 STS [R22], R3 ;  /* 0x0000000316003388 */ /* 0x0001e20000000800 */
[----:B------:R-:W-:Y:S01]  /*1820*/  BAR.SYNC.DEFER_BLOCKING 0x0 ;  /* 0x0000000000007b1d */ /* 0x000fe20000010000 */
[----:B------:R-:W-:-:S13]  /*1830*/  ISETP.NE.AND P3, PT, R6, 0x1, PT ;  /* 0x000000010600780c */ /* 0x000fda0003f65270 */
[----:B0-----:R-:W-:Y:S05]  /*1840*/  @P3 BRA `(.L_x_32) ;  /* 0x0000000000403947 */ /* 0x001fea0003800000 */
        /* <DEDUP_REMOVED lines=11> */
[----:B------:R-:W-:Y:S02]  /*1900*/  MOV R3, R29 ;  /* 0x0000001d00037202 */ /* 0x000fe40000000f00 */
[----:B------:R-:W-:-:S07]  /*1910*/  MOV R18, 0x1930 ;  /* 0x0000193000127802 */ /* 0x000fce0000000f00 */
[----:B------:R-:W-:Y:S05]  /*1920*/  CALL.REL.NOINC `($__internal_1_$__cuda_sm3x_div_rn_noftz_f32_slowpath) ;  /* 0x0000002c00e87944 */ /* 0x000fea0003c00000 */
.L_x_34:
[----:B------:R-:W-:Y:S05]  /*1930*/  BSYNC.RECONVERGENT B1 ;  /* 0x0000000000017941 */ /* 0x000fea0003800200 */
.L_x_33:
[----:B------:R0:W-:Y:S02]  /*1940*/  STS [R22], R3 ;  /* 0x0000000316007388 */ /* 0x0001e40000000800 */
.L_x_32:
[----:B------:R-:W-:Y:S05]  /*1950*/  BSYNC.RECONVERGENT B0 ;  /* 0x0000000000007941 */ /* 0x000fea0003800200 */
.L_x_31:
[----:B------:R-:W-:Y:S01]  /*1960*/  BAR.SYNC.DEFER_BLOCKING 0x0 ;  /* 0x0000000000007b1d */ /* 0x000fe20000010000 */
[----:B------:R-:W-:-:S13]  /*1970*/  ISETP.GE.U32.AND P3, PT, R6, 0x2, PT ;  /* 0x000000020600780c */ /* 0x000fda0003f66070 */
[----:B------:R-:W-:Y:S04]  /*1980*/  @P3 LDS R0, [R11+0x4] ;  /* 0x000004000b003984 */ /* 0x000fe80000000800 */
[----:B0-----:R-:W-:Y:S04]  /*1990*/  @P3 LDS R3, [R27+0x4] ;  /* 0x000004001b033984 */ /* 0x001fe80000000800 */
[----:B------:R-:W0:Y:S02]  /*19a0*/  @P3 LDS R13, [R22] ;  /* 0x00000000160d3984 */ /* 0x000e240000000800 */
[----:B0-----:R-:W-:-:S05]  /*19b0*/  @P3 FFMA R3, -R0, R3, R13 ;  /* 0x0000000300033223 */ /* 0x001fca000000010d */
[----:B------:R0:W-:Y:S01]  /*19c0*/  @P3 STS [R22], R3 ;  /* 0x0000000316003388 */ /* 0x0001e20000000800 */
[----:B------:R-:W-:Y:S01]  /*19d0*/  BAR.SYNC.DEFER_BLOCKING 0x0 ;  /* 0x0000000000007b1d */ /* 0x000fe20000010000 */
[----:B------:R-:W-:-:S13]  /*19e0*/  ISETP.GT.U32.AND P3, PT, R4, R25, PT ;  /* 0x000000190400720c */ /* 0x000fda0003f64070 */
[----:B0-----:R-:W-:Y:S05]  /*19f0*/  @P3 BRA `(.L_x_35) ;  /* 0x0000000800143947 */ /* 0x001fea0003800000 */
[----:B------:R-:W-:Y:S01]  /*1a00*/  UISETP.GE.U32.AND UP1, UPT, UR5, 0x3, UPT ;  /* 0x000000030500788c */ /* 0x000fe2000bf26070 */
[----:B------:R-:W-:Y:S01]  /*1a10*/  IMAD.IADD R23, R23, 0x1, R6 ;  /* 0x0000000117177824 */ /* 0x000fe200078e0206 */
[----:B------:R-:W-:Y:S01]  /*1a20*/  MOV R12, R4 ;  /* 0x00000004000c7202 */ /* 0x000fe20000000f00 */
[----:B------:R-:W-:Y:S01]  /*1a30*/  IMAD R27, R4, 0x8, R27 ;  /* 0x00000008041b7824 */ /* 0x000fe200078e021b */
[----:B------:R-:W-:-:S05]  /*1a40*/  ULOP3.LUT UP0, URZ, UR4, 0x3, URZ, 0xc0, !UPT ;  /* 0x0000000304ff7892 */ /* 0x000fca000f80c0ff */
[----:B------:R-:W-:Y:S06]  /*1a50*/  BRA.U !UP1, `(.L_x_36) ;  /* 0x00000005090c7547 */ /* 0x000fec000b800000 */
[----:B------:R-:W0:Y:S01]  /*1a60*/  S2UR UR6, SR_CgaCtaId ;  /* 0x00000000000679c3 */ /* 0x000e220000008800 */
[----:B------:R-:W-:Y:S01]  /*1a70*/  UMOV UR5, 0x400 ;  /* 0x0000040000057882 */ /* 0x000fe20000000000 */
[----:B------:R-:W-:Y:S01]  /*1a80*/  IMAD.MOV.U32 R12, RZ, RZ, R4 ;  /* 0x000000ffff0c7224 */ /* 0x000fe200078e0004 */
[----:B------:R-:W1:Y:S01]  /*1a90*/  LDCU UR10, c[0x0][0x388] ;  /* 0x00007100ff0a77ac */ /* 0x000e620008000800 */
[----:B------:R-:W-:Y:S02]  /*1aa0*/  ULOP3.LUT UR7, UR4, 0xfffffffc, URZ, 0xc0, !UPT ;  /* 0xfffffffc04077892 */ /* 0x000fe4000f8ec0ff */
[----:B0-----:R-:W-:-:S03]  /*1ab0*/  ULEA UR6, UR6, UR5, 0x18 ;  /* 0x0000000506067291 */ /* 0x001fc6000f8ec0ff */
[----:B-1----:R-:W-:-:S09]  /*1ac0*/  UMOV UR5, URZ ;  /* 0x000000ff00057c82 */ /* 0x002fd20008000000 */
.L_x_37:
[C---:B------:R-:W-:Y:S01]  /*1ad0*/  IMAD R3, R12.reuse, 0x2, R6 ;  /* 0x000000020c037824 */ /* 0x040fe200078e0206 */
[----:B------:R-:W-:Y:S01]  /*1ae0*/  LDS R25, [R27] ;  /* 0x000000001b197984 */ /* 0x000fe20000000800 */
[----:B0-----:R-:W-:Y:S01]  /*1af0*/  IMAD R13, R12, 0x2, R23 ;  /* 0x000000020c0d7824 */ /* 0x001fe200078e0217 */
[----:B------:R-:W-:Y:S01]  /*1b00*/  UIADD3 UR5, UPT, UPT, UR5, 0x4, URZ ;  /* 0x0000000405057890 */ /* 0x000fe2000fffe0ff */
[C---:B------:R-:W-:Y:S01]  /*1b10*/  VIADD R26, R3.reuse, 0x6 ;  /* 0x00000006031a7836 */ /* 0x040fe20000000000 */
[----:B------:R-:W-:Y:S01]  /*1b20*/  IADD3 R0, PT, PT, R3, 0x2, RZ ;  /* 0x0000000203007810 */ /* 0x000fe20007ffe0ff */
[----:B------:R-:W-:Y:S01]  /*1b30*/  LDS R22, [R27+0x4] ;  /* 0x000004001b167984 */ /* 0x000fe20000000800 */
[----:B------:R-:W-:Y:S01]  /*1b40*/  LEA R13, R13, UR6, 0x2 ;  /* 0x000000060d0d7c11 */ /* 0x000fe2000f8e10ff */
[--C-:B------:R-:W-:Y:S01]  /*1b50*/  IMAD R26, R26, UR10, R9.reuse ;  /* 0x0000000a1a1a7c24 */ /* 0x100fe2000f8e0209 */
[----:B------:R-:W-:Y:S01]  /*1b60*/  IADD3 R24, PT, PT, R3, 0x4, RZ ;  /* 0x0000000403187810 */ /* 0x000fe20007ffe0ff */
[--C-:B------:R-:W-:Y:S01]  /*1b70*/  IMAD R0, R0, UR10, R9.reuse ;  /* 0x0000000a00007c24 */ /* 0x100fe2000f8e0209 */
[----:B------:R-:W-:Y:S01]  /*1b80*/  UISETP.NE.AND UP1, UPT, UR5, UR7, UPT ;  /* 0x000000070500728c */ /* 0x000fe2000bf25270 */
[----:B------:R-:W-:Y:S01]  /*1b90*/  LDS R31, [R13+0x8] ;  /* 0x000008000d1f7984 */ /* 0x000fe20000000800 */
[----:B------:R-:W-:Y:S01]  /*1ba0*/  LEA R26, R26, UR6, 0x2 ;  /* 0x000000061a1a7c11 */ /* 0x000fe2000f8e10ff */
[----:B------:R-:W-:Y:S01]  /*1bb0*/  IMAD R24, R24, UR10, R9 ;  /* 0x0000000a18187c24 */ /* 0x000fe2000f8e0209 */
[----:B------:R-:W-:Y:S01]  /*1bc0*/  LEA R18, R0, UR6, 0x2 ;  /* 0x0000000600127c11 */ /* 0x000fe2000f8e10ff */
[----:B------:R-:W-:-:S03]  /*1bd0*/  IMAD R12, R12, 0x2, -R12 ;  /* 0x000000020c0c7824 */ /* 0x000fc600078e0a0c */
[----:B------:R-:W-:Y:S01]  /*1be0*/  LEA R24, R24, UR6, 0x2 ;  /* 0x0000000618187c11 */ /* 0x000fe2000f8e10ff */
[----:B------:R-:W0:Y:S01]  /*1bf0*/  LDS R0, [R18] ;  /* 0x0000000012007984 */ /* 0x000e220000000800 */
[----:B------:R-:W-:-:S03]  /*1c00*/  IADD3 R12, PT, PT, R12, 0x4, RZ ;  /* 0x000000040c0c7810 */ /* 0x000fc60007ffe0ff */
[----:B------:R-:W1:Y:S01]  /*1c10*/  LDS R29, [R18+0x4] ;  /* 0x00000400121d7984 */ /* 0x000e620000000800 */
[----:B0-----:R-:W-:-:S04]  /*1c20*/  FFMA R0, R0, R25, RZ ;  /* 0x0000001900007223 */ /* 0x001fc800000000ff */
[----:B-1----:R-:W-:-:S04]  /*1c30*/  FFMA R0, R29, R22, R0 ;  /* 0x000000161d007223 */ /* 0x002fc80000000000 */
[----:B------:R-:W-:-:S05]  /*1c40*/  FADD R22, -R0, R31 ;  /* 0x0000001f00167221 */ /* 0x000fca0000000100 */
[----:B------:R-:W-:Y:S01]  /*1c50*/  STS [R13+0x8], R22 ;  /* 0x000008160d007388 */ /* 0x000fe20000000800 */
[----:B------:R-:W-:Y:S06]  /*1c60*/  BAR.SYNC.DEFER_BLOCKING 0x0 ;  /* 0x0000000000007b1d */ /* 0x000fec0000010000 */
[----:B------:R-:W-:Y:S04]  /*1c70*/  LDS R0, [R24] ;  /* 0x0000000018007984 */ /* 0x000fe80000000800 */
[----:B------:R-:W0:Y:S04]  /*1c80*/  LDS R25, [R27] ;  /* 0x000000001b197984 */ /* 0x000e280000000800 */
[----:B------:R1:W-:Y:S04]  /*1c90*/  LDS R29, [R24+0x4] ;  /* 0x00000400181d7984 */ /* 0x0003e80000000800 */
[----:B------:R-:W2:Y:S04]  /*1ca0*/  LDS R18, [R27+0x4] ;  /* 0x000004001b127984 */ /* 0x000ea80000000800 */
[----:B------:R-:W3:Y:S01]  /*1cb0*/  LDS R31, [R13+0x10] ;  /* 0x000010000d1f7984 */ /* 0x000ee20000000800 */
[----:B-1----:R-:W-:-:S05]  /*1cc0*/  IADD3 R24, PT, PT, R3, 0x8, RZ ;  /* 0x0000000803187810 */ /* 0x002fca0007ffe0ff */
[----:B------:R-:W-:-:S05]  /*1cd0*/  IMAD R24, R24, UR10, R9 ;  /* 0x0000000a18187c24 */ /* 0x000fca000f8e0209 */
[----:B------:R-:W-:Y:S01]  /*1ce0*/  LEA R24, R24, UR6, 0x2 ;  /* 0x0000000618187c11 */ /* 0x000fe2000f8e10ff */
[----:B0-----:R-:W-:-:S04]  /*1cf0*/  FFMA R0, R0, R25, RZ ;  /* 0x0000001900007223 */ /* 0x001fc800000000ff */
[----:B--2---:R-:W-:-:S04]  /*1d00*/  FFMA R0, R29, R18, R0 ;  /* 0x000000121d007223 */ /* 0x004fc80000000000 */
[----:B---3--:R-:W-:-:S05]  /*1d10*/  FADD R18, -R0, R31 ;  /* 0x0000001f00127221 */ /* 0x008fca0000000100 */
[----:B------:R-:W-:Y:S01]  /*1d20*/  STS [R13+0x10], R18 ;  /* 0x000010120d007388 */ /* 0x000fe20000000800 */
[----:B------:R-:W-:Y:S06]  /*1d30*/  BAR.SYNC.DEFER_BLOCKING 0x0 ;  /* 0x0000000000007b1d */ /* 0x000fec0000010000 */
[----:B------:R-:W-:Y:S04]  /*1d40*/  LDS R0, [R26] ;  /* 0x000000001a007984 */ /* 0x000fe80000000800 */
[----:B------:R-:W0:Y:S04]  /*1d50*/  LDS R25, [R27] ;  /* 0x000000001b197984 */ /* 0x000e280000000800 */
[----:B------:R-:W-:Y:S04]  /*1d60*/  LDS R29, [R26+0x4] ;  /* 0x000004001a1d7984 */ /* 0x000fe80000000800 */
[----:B------:R-:W1:Y:S04]  /*1d70*/  LDS R22, [R27+0x4] ;  /* 0x000004001b167984 */ /* 0x000e680000000800 */
[----:B------:R-:W2:Y:S01]  /*1d80*/  LDS R31, [R13+0x18] ;  /* 0x000018000d1f7984 */ /* 0x000ea20000000800 */
[----:B0-----:R-:W-:-:S04]  /*1d90*/  FFMA R0, R0, R25, RZ ;  /* 0x0000001900007223 */ /* 0x001fc800000000ff */
[----:B-1----:R-:W-:-:S04]  /*1da0*/  FFMA R0, R29, R22, R0 ;  /* 0x000000161d007223 */ /* 0x002fc80000000000 */
[----:B--2---:R-:W-:-:S05]  /*1db0*/  FADD R18, -R0, R31 ;  /* 0x0000001f00127221 */ /* 0x004fca0000000100 */
        /* <DEDUP_REMOVED lines=10> */
[----:B------:R0:W-:Y:S01]  /*1e60*/  STS [R13+0x20], R0 ;  /* 0x000020000d007388 */ /* 0x0001e20000000800 */
[----:B------:R-:W-:Y:S06]  /*1e70*/  BAR.SYNC.DEFER_BLOCKING 0x0 ;  /* 0x0000000000007b1d */ /* 0x000fec0000010000 */
[----:B------:R-:W-:Y:S05]  /*1e80*/  BRA.U UP1, `(.L_x_37) ;  /* 0xfffffffd01107547 */ /* 0x000fea000b83ffff */
.L_x_36:
[----:B------:R-:W-:Y:S05]  /*1e90*/  BRA.U !UP0, `(.L_x_35) ;  /* 0x0000000108ec7547 */ /* 0x000fea000b800000 */
[C---:B------:R-:W-:Y:S02]  /*1ea0*/  LOP3.LUT P4, RZ, R15.reuse, 0x3, RZ, 0xc0, !PT ;  /* 0x000000030fff7812 */ /* 0x040fe4000788c0ff */
[----:B0-----:R-:W-:-:S04]  /*1eb0*/  LOP3.LUT R0, R15, 0x1, RZ, 0xc0, !PT ;  /* 0x000000010f007812 */ /* 0x001fc800078ec0ff */
[----:B------:R-:W-:-:S07]  /*1ec0*/  ISETP.NE.U32.AND P3, PT, R0, 0x1, PT ;  /* 0x000000010000780c */ /* 0x000fce0003f65070 */
[----:B------:R-:W-:Y:S06]  /*1ed0*/  @!P4 BRA `(.L_x_38) ;  /* 0x000000000088c947 */ /* 0x000fec0003800000 */
[----:B------:R-:W0:Y:S01]  /*1ee0*/  S2UR UR6, SR_CgaCtaId ;  /* 0x00000000000679c3 */ /* 0x000e220000008800 */
[----:B------:R-:W1:Y:S01]  /*1ef0*/  LDCU UR7, c[0x0][0x388] ;  /* 0x00007100ff0777ac */ /* 0x000e620008000800 */
[C---:B------:R-:W-:Y:S01]  /*1f00*/  LEA R3, R12.reuse, 0x2, 0x1 ;  /* 0x000000020c037811 */ /* 0x040fe200078e08ff */
[----:B------:R-:W-:Y:S01]  /*1f10*/  LDS R25, [R27] ;  /* 0x000000001b197984 */ /* 0x000fe20000000800 */
[C---:B------:R-:W-:Y:S01]  /*1f20*/  LEA R13, R12.reuse, R23, 0x1 ;  /* 0x000000170c0d7211 */ /* 0x040fe200078e08ff */
[----:B------:R-:W-:Y:S01]  /*1f30*/  UMOV UR5, 0x400 ;  /* 0x0000040000057882 */ /* 0x000fe20000000000 */
[----:B------:R-:W-:Y:S01]  /*1f40*/  IADD3 R12, PT, PT, -R12, R3, RZ ;  /* 0x000000030c0c7210 */ /* 0x000fe20007ffe1ff */
[----:B------:R-:W-:Y:S01]  /*1f50*/  IMAD.IADD R18, R3, 0x1, R6 ;  /* 0x0000000103127824 */ /* 0x000fe200078e0206 */
[----:B------:R-:W-:Y:S03]  /*1f60*/  LDS R24, [R27+0x4] ;  /* 0x000004001b187984 */ /* 0x000fe60000000800 */
[----:B-1----:R-:W-:-:S02]  /*1f70*/  IMAD R0, R18, UR7, R9 ;  /* 0x0000000712007c24 */ /* 0x002fc4000f8e0209 */
[----:B------:R-:W-:Y:S01]  /*1f80*/  VIADD R18, R18, 0x2 ;  /* 0x0000000212127836 */ /* 0x000fe20000000000 */
[----:B0-----:R-:W-:-:S06]  /*1f90*/  ULEA UR5, UR6, UR5, 0x18 ;  /* 0x0000000506057291 */ /* 0x001fcc000f8ec0ff */
[----:B------:R-:W-:Y:S02]  /*1fa0*/  LEA R22, R0, UR5, 0x2 ;  /* 0x0000000500167c11 */ /* 0x000fe4000f8e10ff */
[----:B------:R-:W-:-:S03]  /*1fb0*/  LEA R13, R13, UR5, 0x2 ;  /* 0x000000050d0d7c11 */ /* 0x000fc6000f8e10ff */
[----:B------:R-:W0:Y:S04]  /*1fc0*/  LDS R0, [R22] ;  /* 0x0000000016007984 */ /* 0x000e280000000800 */
[----:B------:R-:W1:Y:S04]  /*1fd0*/  LDS R29, [R22+0x4] ;  /* 0x00000400161d7984 */ /* 0x000e680000000800 */
[----:B------:R-:W2:Y:S01]  /*1fe0*/  LDS R31, [R13+0x8] ;  /* 0x000008000d1f7984 */ /* 0x000ea20000000800 */
[----:B0-----:R-:W-:-:S04]  /*1ff0*/  FFMA R0, R0, R25, RZ ;  /* 0x0000001900007223 */ /* 0x001fc800000000ff */
[----:B-1----:R-:W-:Y:S01]  /*2000*/  FFMA R0, R29, R24, R0 ;  /* 0x000000181d007223 */ /* 0x002fe20000000000 */
[----:B------:R-:W-:-:S03]  /*2010*/  IMAD R24, R18, UR7, R9 ;  /* 0x0000000712187c24 */ /* 0x000fc6000f8e0209 */
[----:B--2---:R-:W-:Y:S02]  /*2020*/  FADD R18, -R0, R31 ;  /* 0x0000001f00127221 */ /* 0x004fe40000000100 */
[----:B------:R-:W-:-:S03]  /*2030*/  LEA R24, R24, UR5, 0x2 ;  /* 0x0000000518187c11 */ /* 0x000fc6000f8e10ff */
        /* <DEDUP_REMOVED lines=12> */
.L_x_38:
[----:B------:R-:W-:Y:S05]  /*2100*/  @!P3 BRA `(.L_x_35) ;  /* 0x000000000050b947 */ /* 0x000fea0003800000 */
[----:B------:R-:W1:Y:S01]  /*2110*/  S2UR UR6, SR_CgaCtaId ;  /* 0x00000000000679c3 */ /* 0x000e620000008800 */
[----:B------:R-:W2:Y:S01]  /*2120*/  LDCU UR7, c[0x0][0x388] ;  /* 0x00007100ff0777ac */ /* 0x000ea20008000800 */
[C---:B0-----:R-:W-:Y:S01]  /*2130*/  IMAD R0, R12.reuse, 0x2, R6 ;  /* 0x000000020c007824 */ /* 0x041fe200078e0206 */
[----:B------:R-:W-:Y:S01]  /*2140*/  LDS R13, [R27] ;  /* 0x000000001b0d7984 */ /* 0x000fe20000000800 */
[----:B------:R-:W-:Y:S01]  /*2150*/  IMAD R23, R12, 0x2, R23 ;  /* 0x000000020c177824 */ /* 0x000fe200078e0217 */
[----:B------:R-:W-:Y:S02]  /*2160*/  UMOV UR5, 0x400 ;  /* 0x0000040000057882 */ /* 0x000fe40000000000 */
[----:B------:R-:W-:Y:S01]  /*2170*/  IADD3 R0, PT, PT, R0, 0x2, RZ ;  /* 0x0000000200007810 */ /* 0x000fe20007ffe0ff */
[----:B------:R-:W-:Y:S04]  /*2180*/  LDS R12, [R27+0x4] ;  /* 0x000004001b0c7984 */ /* 0x000fe80000000800 */
[----:B--2---:R-:W-:Y:S01]  /*2190*/  IMAD R0, R0, UR7, R9 ;  /* 0x0000000700007c24 */ /* 0x004fe2000f8e0209 */
[----:B-1----:R-:W-:-:S06]  /*21a0*/  ULEA UR5, UR6, UR5, 0x18 ;  /* 0x0000000506057291 */ /* 0x002fcc000f8ec0ff */
[----:B------:R-:W-:Y:S02]  /*21b0*/  LEA R3, R0, UR5, 0x2 ;  /* 0x0000000500037c11 */ /* 0x000fe4000f8e10ff */
[----:B------:R-:W-:-:S03]  /*21c0*/  LEA R18, R23, UR5, 0x2 ;  /* 0x0000000517127c11 */ /* 0x000fc6000f8e10ff */
[----:B------:R-:W0:Y:S04]  /*21d0*/  LDS R0, [R3] ;  /* 0x0000000003007984 */ /* 0x000e280000000800 */
[----:B------:R-:W1:Y:S04]  /*21e0*/  LDS R23, [R3+0x4] ;  /* 0x0000040003177984 */ /* 0x000e680000000800 */
[----:B------:R-:W2:Y:S01]  /*21f0*/  LDS R25, [R18+0x8] ;  /* 0x0000080012197984 */ /* 0x000ea20000000800 */
[----:B0-----:R-:W-:-:S04]  /*2200*/  FFMA R0, R0, R13, RZ ;  /* 0x0000000d00007223 */ /* 0x001fc800000000ff */
[----:B-1----:R-:W-:-:S04]  /*2210*/  FFMA R0, R23, R12, R0 ;  /* 0x0000000c17007223 */ /* 0x002fc80000000000 */
[----:B--2---:R-:W-:-:S05]  /*2220*/  FADD R25, -R0, R25 ;  /* 0x0000001900197221 */ /* 0x004fca0000000100 */
[----:B------:R1:W-:Y:S01]  /*2230*/  STS [R18+0x8], R25 ;  /* 0x0000081912007388 */ /* 0x0003e20000000800 */
[----:B------:R-:W-:Y:S06]  /*2240*/  BAR.SYNC.DEFER_BLOCKING 0x0 ;  /* 0x0000000000007b1d */ /* 0x000fec0000010000 */
.L_x_35:
[----:B0-----:R-:W-:Y:S01]  /*2250*/  IADD3 R0, PT, PT, R14, 0x1, RZ ;  /* 0x000000010e007810 */ /* 0x001fe20007ffe0ff */
[----:B------:R-:W-:-:S03]  /*2260*/  VIADD R15, R15, 0x1 ;  /* 0x000000010f0f7836 */ /* 0x000fc60000000000 */
[----:B------:R-:W-:-:S13]  /*2270*/  ISETP.NE.AND P3, PT, R0, R2, PT ;  /* 0x000000020000720c */ /* 0x000fda0003f65270 */
[----:B------:R-:W-:Y:S05]  /*2280*/  @P3 BRA `(.L_x_39) ;  /* 0xfffffff000c03947 */ /* 0x000fea000383ffff */
.L_x_26:
[----:B------:R-:W-:Y:S02]  /*2290*/  ISETP.NE.AND P3, PT, R17, R2, PT ;  /* 0x000000021100720c */ /* 0x000fe40003f65270 */
[----:B------:R-:W-:-:S11]  /*22a0*/  MOV R4, R17 ;  /* 0x0000001100047202 */ /* 0x000fd60000000f00 */
[----:B------:R-:W-:Y:S05]  /*22b0*/  @P3 BRA `(.L_x_40) ;  /* 0xffffffe800b83947 */ /* 0x000fea000383ffff */
.L_x_7:
[----:B------:R-:W5:Y:S01]  /*22c0*/  LDCU UR4, c[0x0][0x388] ;  /* 0x00007100ff0477ac */ /* 0x000f620008000800 */
[----:B------:R-:W5:Y:S01]  /*22d0*/  S2R R0, SR_TID.Y ;  /* 0x0000000000007919 */ /* 0x000f620000002200 */
[----:B-1234-:R-:W-:Y:S01]  /*22e0*/  VIADD R6, R2, 0xffffffff ;  /* 0xffffffff02067836 */ /* 0x01efe20000000000 */
[----:B0-----:R-:W0:Y:S01]  /*22f0*/  S2R R3, SR_TID.X ;  /* 0x0000000000037919 */ /* 0x001e220000002100 */
[----:B-----5:R-:W-:-:S09]  /*2300*/  UISETP.GE.AND UP0, UPT, UR4, 0x4, UPT ;  /* 0x000000040400788c */ /* 0x020fd2000bf06270 */
[----:B------:R-:W-:Y:S05]  /*2310*/  BRA.U !UP0, `(.L_x_41) ;  /* 0x0000000508807547 */ /* 0x000fea000b800000 */
[----:B------:R-:W-:Y:S01]  /*2320*/  VIMNMX R14, PT, PT, R6, 0x1, !PT ;  /* 0x00000001060e7848 */ /* 0x000fe20007fe0100 */
[----:B------:R-:W1:Y:S01]  /*2330*/  LDC R4, c[0x0][0x360] ;  /* 0x0000d800ff047b82 */ /* 0x000e620000000800 */
[----:B------:R-:W-:Y:S01]  /*2340*/  IADD3 R5, PT, PT, R2, -0x2, RZ ;  /* 0xfffffffe02057810 */ /* 0x000fe20007ffe0ff */
[----:B------:R-:W2:Y:S01]  /*2350*/  LDCU UR10, c[0x0][0x364] ;  /* 0x00006c80ff0a77ac */ /* 0x000ea20008000800 */
[----:B------:R-:W-:Y:S02]  /*2360*/  PRMT R8, RZ, 0x7610, R8 ;  /* 0x00007610ff087816 */ /* 0x000fe40000000008 */
[----:B------:R-:W-:Y:S01]  /*2370*/  PRMT R7, RZ, 0x7610, R7 ;  /* 0x00007610ff077816 */ /* 0x000fe20000000007 */
[----:B------:R-:W-:-:S06]  /*2380*/  UMOV UR4, URZ ;  /* 0x000000ff00047c82 */ /* 0x000fcc0008000000 */
.L_x_47:
[----:B------:R-:W-:Y:S02]  /*2390*/  UIADD3 UR5, UPT, UPT, UR4, 0x1, URZ ;  /* 0x0000000104057890 */ /* 0x000fe4000fffe0ff */
[----:B---3--:R-:W-:-:S04]  /*23a0*/  IMAD.U32 R9, RZ, RZ, UR4 ;  /* 0x00000004ff097e24 */ /* 0x008fc8000f8e00ff */
[----:B------:R-:W-:Y:S01]  /*23b0*/  ISETP.LE.AND P1, PT, R2, UR5, PT ;  /* 0x0000000502007c0c */ /* 0x000fe2000bf23270 */
[----:B------:R-:W-:Y:S01]  /*23c0*/  UMOV UR4, UR5 ;  /* 0x0000000500047c82 */ /* 0x000fe20008000000 */
[----:B------:R-:W-:-:S11]  /*23d0*/  ISETP.NE.AND P0, PT, R14, UR5, PT ;  /* 0x000000050e007c0c */ /* 0x000fd6000bf05270 */
[----:B0-2---:R-:W-:Y:S05]  /*23e0*/  @P1 BRA `(.L_x_42) ;  /* 0x0000000400401947 */ /* 0x005fea0003800000 */
[----:B------:R-:W0:Y:S01]  /*23f0*/  LDCU UR5, c[0x0][0x388] ;  /* 0x00007100ff0577ac */ /* 0x000e220008000800 */
[----:B------:R-:W-:Y:S01]  /*2400*/  IADD3 R10, PT, PT, R5, -R9, RZ ;  /* 0x80000009050a7210 */ /* 0x000fe20007ffe0ff */
[----:B------:R-:W-:Y:S01]  /*2410*/  IMAD.IADD R11, R6, 0x1, -R9 ;  /* 0x00000001060b7824 */ /* 0x000fe200078e0a09 */
[----:B------:R-:W-:Y:S02]  /*2420*/  UMOV UR6, UR4 ;  /* 0x0000000400067c82 */ /* 0x000fe40008000000 */
[----:B------:R-:W-:Y:S01]  /*2430*/  ISETP.GE.U32.AND P1, PT, R10, 0x7, PT ;  /* 0x000000070a00780c */ /* 0x000fe20003f26070 */
[----:B--2---:R-:W-:Y:S01]  /*2440*/  IMAD R10, R9, UR10, R0 ;  /* 0x0000000a090a7c24 */ /* 0x004fe2000f8e0200 */
[----:B------:R-:W-:-:S03]  /*2450*/  LOP3.LUT P2, RZ, R11, 0x7, RZ, 0xc0, !PT ;  /* 0x000000070bff7812 */ /* 0x000fc6000784c0ff */
[----:B0-----:R-:W-:-:S08]  /*2460*/  IMAD R9, R10, UR5, R3 ;  /* 0x000000050a097c24 */ /* 0x001fd0000f8e0203 */
[----:B------:R-:W-:Y:S05]  /*2470*/  @!P1 BRA `(.L_x_43) ;  /* 0x00000000006c9947 */ /* 0x000fea0003800000 */
[----:B------:R-:W0:Y:S01]  /*2480*/  S2UR UR6, SR_CgaCtaId ;  /* 0x00000000000679c3 */ /* 0x000e220000008800 */
[----:B------:R-:W-:Y:S01]  /*2490*/  UMOV UR5, 0x400 ;  /* 0x0000040000057882 */ /* 0x000fe20000000000 */
[----:B------:R-:W-:Y:S01]  /*24a0*/  LOP3.LUT R12, R11, 0xfffffff8, RZ, 0xc0, !PT ;  /* 0xfffffff80b0c7812 */ /* 0x000fe200078ec0ff */
[----:B0-----:R-:W-:-:S03]  /*24b0*/  ULEA UR7, UR6, UR5, 0x18 ;  /* 0x0000000506077291 */ /* 0x001fc6000f8ec0ff */
[----:B------:R-:W-:Y:S01]  /*24c0*/  UMOV UR5, URZ ;  /* 0x000000ff00057c82 */ /* 0x000fe20008000000 */
[----:B------:R-:W-:-:S08]  /*24d0*/  UMOV UR6, UR4 ;  /* 0x0000000400067c82 */ /* 0x000fd00008000000 */
.L_x_44:
[----:B01----:R-:W-:Y:S01]  /*24e0*/  IMAD R10, R4, UR6, R9 ;  /* 0x00000006040a7c24 */ /* 0x003fe2000f8e0209 */
[----:B------:R-:W-:Y:S02]  /*24f0*/  UIADD3 UR5, UPT, UPT, UR5, 0x8, URZ ;  /* 0x0000000805057890 */ /* 0x000fe4000fffe0ff */
[----:B------:R-:W-:Y:S02]  /*2500*/  UIADD3 UR6, UPT, UPT, UR6, 0x8, URZ ;  /* 0x0000000806067890 */ /* 0x000fe4000fffe0ff */
[----:B------:R-:W-:Y:S02]  /*2510*/  LEA R11, R10, UR7, 0x2 ;  /* 0x000000070a0b7c11 */ /* 0x000fe4000f8e10ff */
[----:B------:R-:W-:Y:S02]  /*2520*/  ISETP.NE.AND P1, PT, R12, UR5, PT ;  /* 0x000000050c007c0c */ /* 0x000fe4000bf25270 */
[C---:B------:R-:W-:Y:S01]  /*2530*/  LEA R13, R4.reuse, R11, 0x2 ;  /* 0x0000000b040d7211 */ /* 0x040fe200078e10ff */
[----:B------:R0:W-:Y:S04]  /*2540*/  STS [R11], RZ ;  /* 0x000000ff0b007388 */ /* 0x0001e80000000800 */
[C---:B------:R-:W-:Y:S01]  /*2550*/  IMAD R15, R4.reuse, 0x4, R13 ;  /* 0x00000004040f7824 */ /* 0x040fe200078e020d */
[----:B------:R0:W-:Y:S04]  /*2560*/  STS [R13], RZ ;  /* 0x000000ff0d007388 */ /* 0x0001e80000000800 */
        /* <DEDUP_REMOVED lines=8> */
[----:B------:R-:W-:Y:S01]  /*25f0*/  LEA R10, R4, R23, 0x2 ;  /* 0x00000017040a7211 */ /* 0x000fe200078e10ff */
[----:B------:R0:W-:Y:S04]  /*2600*/  STS [R23], RZ ;  /* 0x000000ff17007388 */ /* 0x0001e80000000800 */
[----:B------:R0:W-:Y:S01]  /*2610*/  STS [R10], RZ ;  /* 0x000000ff0a007388 */ /* 0x0001e20000000800 */
[----:B------:R-:W-:Y:S05]  /*2620*/  @P1 BRA `(.L_x_44) ;  /* 0xfffffffc00ac1947 */ /* 0x000fea000383ffff */
.L_x_43:
[----:B------:R-:W-:Y:S05]  /*2630*/  @!P2 BRA `(.L_x_42) ;  /* 0x0000000000aca947 */ /* 0x000fea0003800000 */
[----:B0-----:R-:W-:-:S05]  /*2640*/  LOP3.LUT R11, RZ, R7, RZ, 0x33, !PT ;  /* 0x00000007ff0b7212 */ /* 0x001fca00078e33ff */
[----:B------:R-:W-:-:S05]  /*2650*/  IMAD.IADD R11, R2, 0x1, R11 ;  /* 0x00000001020b7824 */ /* 0x000fca00078e020b */
[----:B------:R-:W-:-:S04]  /*2660*/  LOP3.LUT R11, R11, 0x7, RZ, 0xc0, !PT ;  /* 0x000000070b0b7812 */ /* 0x000fc800078ec0ff */
[C---:B------:R-:W-:Y:S02]  /*2670*/  IADD3 R10, PT, PT, R11.reuse, -0x1, RZ ;  /* 0xffffffff0b0a7810 */ /* 0x040fe40007ffe0ff */
[----:B------:R-:W-:Y:S02]  /*2680*/  LOP3.LUT P2, RZ, R11, 0x3, RZ, 0xc0, !PT ;  /* 0x000000030bff7812 */ /* 0x000fe4000784c0ff */
[----:B------:R-:W-:-:S13]  /*2690*/  ISETP.GE.U32.AND P1, PT, R10, 0x3, PT ;  /* 0x000000030a00780c */ /* 0x000fda0003f26070 */
[----:B------:R-:W-:Y:S05]  /*26a0*/  @!P1 BRA `(.L_x_45) ;  /* 0x0000000000349947 */ /* 0x000fea0003800000 */
[----:B------:R-:W0:Y:S01]  /*26b0*/  S2UR UR7, SR_CgaCtaId ;  /* 0x00000000000779c3 */ /* 0x000e220000008800 */
[----:B------:R-:W-:Y:S01]  /*26c0*/  UMOV UR5, 0x400 ;  /* 0x0000040000057882 */ /* 0x000fe20000000000 */
[----:B-1----:R-:W-:Y:S01]  /*26d0*/  IMAD R10, R4, UR6, R9 ;  /* 0x00000006040a7c24 */ /* 0x002fe2000f8e0209 */
[----:B------:R-:W-:Y:S02]  /*26e0*/  UIADD3 UR6, UPT, UPT, UR6, 0x4, URZ ;  /* 0x0000000406067890 */ /* 0x000fe4000fffe0ff */
[----:B0-----:R-:W-:-:S06]  /*26f0*/  ULEA UR5, UR7, UR5, 0x18 ;  /* 0x0000000507057291 */ /* 0x001fcc000f8ec0ff */
[----:B------:R-:W-:-:S05]  /*2700*/  LEA R11, R10, UR5, 0x2 ;  /* 0x000000050a0b7c11 */ /* 0x000fca000f8e10ff */
[C---:B------:R-:W-:Y:S01]  /*2710*/  IMAD R13, R4.reuse, 0x4, R11 ;  /* 0x00000004040d7824 */ /* 0x040fe200078e020b */
[----:B------:R0:W-:Y:S04]  /*2720*/  STS [R11], RZ ;  /* 0x000000ff0b007388 */ /* 0x0001e80000000800 */
[C---:B------:R-:W-:Y:S01]  /*2730*/  LEA R15, R4.reuse, R13, 0x2 ;  /* 0x0000000d040f7211 */ /* 0x040fe200078e10ff */
[----:B------:R0:W-:Y:S04]  /*2740*/  STS [R13], RZ ;  /* 0x000000ff0d007388 */ /* 0x0001e80000000800 */
[----:B------:R-:W-:Y:S01]  /*2750*/  IMAD R10, R4, 0x4, R15 ;  /* 0x00000004040a7824 */ /* 0x000fe200078e020f */
[----:B------:R0:W-:Y:S04]  /*2760*/  STS [R15], RZ ;  /* 0x000000ff0f007388 */ /* 0x0001e80000000800 */
[----:B------:R0:W-:Y:S02]  /*2770*/  STS [R10], RZ ;  /* 0x000000ff0a007388 */ /* 0x0001e40000000800 */
.L_x_45:
[----:B------:R-:W-:Y:S05]  /*2780*/  @!P2 BRA `(.L_x_42) ;  /* 0x000000000058a947 */ /* 0x000fea0003800000 */
[----:B0-----:R-:W-:-:S04]  /*2790*/  LOP3.LUT R11, R8, 0x3, RZ, 0x3c, !PT ;  /* 0x00000003080b7812 */ /* 0x001fc800078e3cff */
[----:B------:R-:W-:-:S04]  /*27a0*/  IADD3 R11, PT, PT, R2, R11, RZ ;  /* 0x0000000b020b7210 */ /* 0x000fc80007ffe0ff */
[----:B------:R-:W-:-:S04]  /*27b0*/  LOP3.LUT R10, R11, 0x1, RZ, 0xc0, !PT ;  /* 0x000000010b0a7812 */ /* 0x000fc800078ec0ff */
[----:B------:R-:W-:Y:S02]  /*27c0*/  ISETP.NE.U32.AND P2, PT, R10, 0x1, PT ;  /* 0x000000010a00780c */ /* 0x000fe40003f45070 */
[----:B------:R-:W-:-:S04]  /*27d0*/  LOP3.LUT R10, R11, 0x3, RZ, 0xc0, !PT ;  /* 0x000000030b0a7812 */ /* 0x000fc800078ec0ff */
[----:B------:R-:W-:-:S07]  /*27e0*/  ISETP.NE.AND P1, PT, R10, 0x1, PT ;  /* 0x000000010a00780c */ /* 0x000fce0003f25270 */
[----:B------:R-:W0:Y:S01]  /*27f0*/  @!P2 S2R R13, SR_CgaCtaId ;  /* 0x00000000000da919 */ /* 0x000e220000008800 */
[----:B------:R-:W-:-:S05]  /*2800*/  @!P2 MOV R12, 0x400 ;  /* 0x00000400000ca802 */ /* 0x000fca0000000f00 */
[----:B------:R-:W-:Y:S05]  /*2810*/  @!P1 BRA `(.L_x_46) ;  /* 0x0000000000249947 */ /* 0x000fea0003800000 */
[----:B------:R-:W2:Y:S01]  /*2820*/  S2UR UR7, SR_CgaCtaId ;  /* 0x00000000000779c3 */ /* 0x000ea20000008800 */
[----:B------:R-:W-:Y:S01]  /*2830*/  UMOV UR5, 0x400 ;  /* 0x0000040000057882 */ /* 0x000fe20000000000 */
[----:B-1----:R-:W-:Y:S01]  /*2840*/  IMAD R10, R4, UR6, R9 ;  /* 0x00000006040a7c24 */ /* 0x002fe2000f8e0209 */
[----:B------:R-:W-:Y:S02]  /*2850*/  UIADD3 UR6, UPT, UPT, UR6, 0x2, URZ ;  /* 0x0000000206067890 */ /* 0x000fe4000fffe0ff */
[----:B--2---:R-:W-:-:S06]  /*2860*/  ULEA UR5, UR7, UR5, 0x18 ;  /* 0x0000000507057291 */ /* 0x004fcc000f8ec0ff */
[----:B------:R-:W-:-:S05]  /*2870*/  LEA R11, R10, UR5, 0x2 ;  /* 0x000000050a0b7c11 */ /* 0x000fca000f8e10ff */
[----:B------:R-:W-:Y:S01]  /*2880*/  IMAD R10, R4, 0x4, R11 ;  /* 0x00000004040a7824 */ /* 0x000fe200078e020b */
[----:B------:R2:W-:Y:S04]  /*2890*/  STS [R11], RZ ;  /* 0x000000ff0b007388 */ /* 0x0005e80000000800 */
[----:B------:R2:W-:Y:S02]  /*28a0*/  STS [R10], RZ ;  /* 0x000000ff0a007388 */ /* 0x0005e40000000800 */
.L_x_46:
[----:B-1----:R-:W-:Y:S01]  /*28b0*/  @!P2 IMAD R9, R4, UR6, R9 ;  /* 0x000000060409ac24 */ /* 0x002fe2000f8e0209 */
[----:B0-----:R-:W-:-:S04]  /*28c0*/  @!P2 LEA R12, R13, R12, 0x18 ;  /* 0x0000000c0d0ca211 */ /* 0x001fc800078ec0ff */
[----:B------:R-:W-:-:S05]  /*28d0*/  @!P2 LEA R9, R9, R12, 0x2 ;  /* 0x0000000c0909a211 */ /* 0x000fca00078e10ff */
[----:B------:R3:W-:Y:S02]  /*28e0*/  @!P2 STS [R9], RZ ;  /* 0x000000ff0900a388 */ /* 0x0007e40000000800 */
.L_x_42:
[----:B------:R-:W-:Y:S01]  /*28f0*/  VIADD R7, R7, 0x1 ;  /* 0x0000000107077836 */ /* 0x000fe20000000000 */
[----:B------:R-:W-:Y:S01]  /*2900*/  IADD3 R8, PT, PT, R8, 0x1, RZ ;  /* 0x0000000108087810 */ /* 0x000fe20007ffe0ff */
[----:B------:R-:W-:Y:S06]  /*2910*/  @P0 BRA `(.L_x_47) ;  /* 0xfffffff8009c0947 */ /* 0x000fec000383ffff */
.L_x_41:
[----:B------:R-:W-:Y:S01]  /*2920*/  BAR.SYNC.DEFER_BLOCKING 0x0 ;  /* 0x0000000000007b1d */ /* 0x000fe20000010000 */
[----:B0-----:R-:W-:-:S13]  /*2930*/  LOP3.LUT P0, R15, R2, 0x1, RZ, 0xc0, !PT ;  /* 0x00000001020f7812 */ /* 0x001fda000780c0ff */
[----:B------:R-:W-:Y:S05]  /*2940*/  @!P0 BRA `(.L_x_48) ;  /* 0x0000000800f08947 */ /* 0x000fea0003800000 */
[----:B------:R-:W0:Y:S02]  /*2950*/  LDCU UR4, c[0x0][0x388] ;  /* 0x00007100ff0477ac */ /* 0x000e240008000800 */
[----:B0-----:R-:W-:-:S09]  /*2960*/  UISETP.GE.AND UP0, UPT, UR4, 0x4, UPT ;  /* 0x000000040400788c */ /* 0x001fd2000bf06270 */
[----:B------:R-:W-:Y:S05]  /*2970*/  BRA.U !UP0, `(.L_x_49) ;  /* 0x0000000908a07547 */ /* 0x000fea000b800000 */
[----:B-1----:R-:W0:Y:S01]  /*2980*/  LDC R4, c[0x0][0x360] ;  /* 0x0000d800ff047b82 */ /* 0x002e220000000800 */
[----:B------:R-:W1:Y:S01]  /*2990*/  LDCU UR7, c[0x0][0x364] ;  /* 0x00006c80ff0777ac */ /* 0x000e620008000800 */
[----:B------:R-:W-:Y:S02]  /*29a0*/  LOP3.LUT R5, RZ, R3, RZ, 0x33, !PT ;  /* 0x00000003ff057212 */ /* 0x000fe400078e33ff */
[----:B------:R-:W-:Y:S01]  /*29b0*/  LOP3.LUT R8, RZ, R0, RZ, 0x33, !PT ;  /* 0x00000000ff087212 */ /* 0x000fe200078e33ff */
[----:B------:R-:W-:Y:S01]  /*29c0*/  UISETP.GE.U32.AND UP0, UPT, UR4, 0x10, UPT ;  /* 0x000000100400788c */ /* 0x000fe2000bf06070 */
[----:B---3--:R-:W-:Y:S02]  /*29d0*/  VIMNMX R9, PT, PT, R6, 0x2, !PT ;  /* 0x0000000206097848 */ /* 0x008fe40007fe0100 */
[----:B-1----:R-:W-:Y:S01]  /*29e0*/  IADD3 R8, PT, PT, R8, UR7, RZ ;  /* 0x0000000708087c10 */ /* 0x002fe2000fffe0ff */
[----:B0-----:R-:W-:Y:S02]  /*29f0*/  IMAD.IADD R7, R5, 0x1, R4 ;  /* 0x0000000105077824 */ /* 0x001fe400078e0204 */
[----:B------:R-:W-:-:S02]  /*2a00*/  VIADD R5, R9, 0xffffffff ;  /* 0xffffffff09057836 */ /* 0x000fc40000000000 */
[----:B------:R-:W-:Y:S02]  /*2a10*/  HFMA2 R9, -RZ, RZ, 0, 0 ;  /* 0x00000000ff097431 */ /* 0x000fe400000001ff */
[----:B------:R-:W-:Y:S02]  /*2a20*/  IMAD R7, R8, UR4, R7 ;  /* 0x0000000408077c24 */ /* 0x000fe4000f8e0207 */
[----:B------:R-:W-:Y:S01]  /*2a30*/  IMAD R8, R4, UR4, R4 ;  /* 0x0000000404087c24 */ /* 0x000fe2000f8e0204 */
[----:B--2---:R-:W-:Y:S01]  /*2a40*/  LEA.HI R10, R5, 0x1, RZ, 0x1f ;  /* 0x00000001050a7811 */ /* 0x004fe200078ff8ff */
[----:B------:R-:W-:Y:S06]  /*2a50*/  BRA.U !UP0, `(.L_x_50) ;  /* 0x0000000508587547 */ /* 0x000fec000b800000 */
[----:B------:R-:W-:Y:S01]  /*2a60*/  ISETP.GT.U32.AND P2, PT, R3, R0, PT ;  /* 0x000000000300720c */ /* 0x000fe20003f44070 */
[----:B------:R-:W-:Y:S01]  /*2a70*/  IMAD.MOV.U32 R9, RZ, RZ, RZ ;  /* 0x000000ffff097224 */ /* 0x000fe200078e00ff */
[----:B------:R-:W-:Y:S01]  /*2a80*/  LOP3.LUT R17, R10, 0x7ffffffc, RZ, 0xc0, !PT ;  /* 0x7ffffffc0a117812 */ /* 0x000fe200078ec0ff */
[----:B------:R-:W0:Y:S01]  /*2a90*/  LDCU UR10, c[0x0][0x388] ;  /* 0x00007100ff0a77ac */ /* 0x000e220008000800 */
[----:B------:R-:W-:-:S09]  /*2aa0*/  UMOV UR4, URZ ;  /* 0x000000ff00047c82 */ /* 0x000fd20008000000 */
.L_x_59:
[----:B------:R-:W-:Y:S01]  /*2ab0*/  ISETP.GE.U32.AND P0, PT, R3, R0, PT ;  /* 0x000000000300720c */ /* 0x000fe20003f06070 */
[----:B------:R-:W-:-:S12]  /*2ac0*/  BSSY.RECONVERGENT B0, `(.L_x_51) ;  /* 0x0000016000007945 */ /* 0x000fd80003800200 */
[----:B-1----:R-:W1:Y:S01]  /*2ad0*/  @!P0 S2R R14, SR_CgaCtaId ;  /* 0x00000000000e8919 */ /* 0x002e620000008800 */
[----:B------:R-:W-:Y:S02]  /*2ae0*/  @!P0 MOV R13, 0x400 ;  /* 0x00000400000d8802 */ /* 0x000fe40000000f00 */
[----:B------:R-:W-:Y:S01]  /*2af0*/  @!P0 MOV R16, 0x400 ;  /* 0x0000040000108802 */ /* 0x000fe20000000f00 */
[----:B------:R-:W2:Y:S01]  /*2b00*/  @!P0 S2R R21, SR_CgaCtaId ;  /* 0x0000000000158919 */ /* 0x000ea20000008800 */
[----:B------:R-:W-:Y:S01]  /*2b10*/  @!P0 MOV R11, 0x400 ;  /* 0x00000400000b8802 */ /* 0x000fe20000000f00 */
[----:B------:R-:W3:Y:S01]  /*2b20*/  @!P0 S2R R12, SR_CgaCtaId ;  /* 0x00000000000c8919 */ /* 0x000ee20000008800 */
[----:B-1----:R-:W-:Y:S01]  /*2b30*/  @!P0 LEA R18, R14, R13, 0x18 ;  /* 0x0000000d0e128211 */ /* 0x002fe200078ec0ff */
[----:B------:R-:W-:Y:S01]  /*2b40*/  @!P0 IMAD R14, R8, R9, R8 ;  /* 0x00000009080e8224 */ /* 0x000fe200078e0208 */
[----:B------:R-:W-:Y:S02]  /*2b50*/  @!P0 IADD3 R13, PT, PT, R9, 0x3, RZ ;  /* 0x00000003090d8810 */ /* 0x000fe40007ffe0ff */
[----:B--2---:R-:W-:Y:S01]  /*2b60*/  @!P0 LEA R21, R21, R16, 0x18 ;  /* 0x0000001015158211 */ /* 0x004fe200078ec0ff */
[----:B------:R-:W-:Y:S01]  /*2b70*/  @!P0 VIADD R16, R9, 0x5 ;  /* 0x0000000509108836 */ /* 0x000fe20000000000 */
[----:B---3--:R-:W-:Y:S01]  /*2b80*/  @!P0 LEA R19, R12, R11, 0x18 ;  /* 0x0000000b0c138211 */ /* 0x008fe200078ec0ff */
[----:B------:R-:W-:Y:S06]  /*2b90*/  @!P2 BRA `(.L_x_52) ;  /* 0x000000000020a947 */ /* 0x000fec0003800000 */
[----:B------:R-:W1:Y:S01]  /*2ba0*/  S2UR UR6, SR_CgaCtaId ;  /* 0x00000000000679c3 */ /* 0x000e620000008800 */
[----:B------:R-:W-:Y:S01]  /*2bb0*/  IMAD R11, R4, R9, R3 ;  /* 0x00000009040b7224 */ /* 0x000fe200078e0203 */
[----:B------:R-:W-:Y:S01]  /*2bc0*/  UMOV UR5, 0x400 ;  /* 0x0000040000057882 */ /* 0x000fe20000000000 */
[----:B------:R-:W-:-:S04]  /*2bd0*/  IMAD R12, R9, UR7, R0 ;  /* 0x00000007090c7c24 */ /* 0x000fc8000f8e0200 */
[----:B0-----:R-:W-:Y:S01]  /*2be0*/  IMAD R11, R12, UR10, R11 ;  /* 0x0000000a0c0b7c24 */ /* 0x001fe2000f8e020b */
[----:B-1----:R-:W-:-:S06]  /*2bf0*/  ULEA UR5, UR6, UR5, 0x18 ;  /* 0x0000000506057291 */ /* 0x002fcc000f8ec0ff */
[----:B------:R-:W-:-:S05]  /*2c00*/  LEA R11, R11, UR5, 0x2 ;  /* 0x000000050b0b7c11 */ /* 0x000fca000f8e10ff */
[----:B------:R1:W-:Y:S02]  /*2c10*/  STS [R11], RZ ;  /* 0x000000ff0b007388 */ /* 0x0003e40000000800 */
.L_x_52:
[----:B0-----:R-:W-:Y:S05]  /*2c20*/  BSYNC.RECONVERGENT B0 ;  /* 0x0000000000007941 */ /* 0x001fea0003800200 */
.L_x_51:
[----:B------:R-:W-:Y:S01]  /*2c30*/  @!P0 IADD3 R14, PT, PT, R7, R14, RZ ;  /* 0x0000000e070e8210 */ /* 0x000fe20007ffe0ff */
[C-C-:B------:R-:W-:Y:S01]  /*2c40*/  @!P0 IMAD R13, R8.reuse, R13, R7.reuse ;  /* 0x0000000d080d8224 */ /* 0x140fe200078e0207 */
[----:B------:R-:W-:Y:S01]  /*2c50*/  ISETP.GT.U32.AND P2, PT, R3, R0, PT ;  /* 0x000000000300720c */ /* 0x000fe20003f44070 */
[----:B------:R-:W-:Y:S01]  /*2c60*/  @!P0 IMAD R16, R8, R16, R7 ;  /* 0x0000001008108224 */ /* 0x000fe200078e0207 */
[----:B------:R-:W-:Y:S01]  /*2c70*/  BSSY.RECONVERGENT B0, `(.L_x_53) ;  /* 0x000000f000007945 */ /* 0x000fe20003800200 */
[----:B------:R-:W-:Y:S01]  /*2c80*/  @!P0 IMAD R14, R14, 0x4, R19 ;  /* 0x000000040e0e8824 */ /* 0x000fe200078e0213 */
[----:B------:R-:W-:Y:S01]  /*2c90*/  @!P0 LEA R13, R13, R18, 0x2 ;  /* 0x000000120d0d8211 */ /* 0x000fe200078e10ff */
[----:B------:R-:W-:-:S03]  /*2ca0*/  @!P0 IMAD R16, R16, 0x4, R21 ;  /* 0x0000000410108824 */ /* 0x000fc600078e0215 */
[----:B------:R0:W-:Y:S05]  /*2cb0*/  @!P0 STS [R14], RZ ;  /* 0x000000ff0e008388 */ /* 0x0001ea0000000800 */
[----:B------:R-:W-:Y:S05]  /*2cc0*/  @!P2 BRA `(.L_x_54) ;  /* 0x000000000024a947 */ /* 0x000fea0003800000 */
[----:B------:R-:W2:Y:S01]  /*2cd0*/  S2UR UR6, SR_CgaCtaId ;  /* 0x00000000000679c3 */ /* 0x000ea20000008800 */
[----:B-1----:R-:W-:Y:S01]  /*2ce0*/  IADD3 R11, PT, PT, R9, 0x2, RZ ;  /* 0x00000002090b7810 */ /* 0x002fe20007ffe0ff */
[----:B------:R-:W-:-:S04]  /*2cf0*/  UMOV UR5, 0x400 ;  /* 0x0000040000057882 */ /* 0x000fc80000000000 */
[C---:B------:R-:W-:Y:S02]  /*2d00*/  IMAD R12, R11.reuse, R4, R3 ;  /* 0x000000040b0c7224 */ /* 0x040fe400078e0203 */
[----:B------:R-:W-:-:S04]  /*2d10*/  IMAD R11, R11, UR7, R0 ;  /* 0x000000070b0b7c24 */ /* 0x000fc8000f8e0200 */
[----:B------:R-:W-:Y:S01]  /*2d20*/  IMAD R11, R11, UR10, R12 ;  /* 0x0000000a0b0b7c24 */ /* 0x000fe2000f8e020c */
[----:B--2---:R-:W-:-:S06]  /*2d30*/  ULEA UR5, UR6, UR5, 0x18 ;  /* 0x0000000506057291 */ /* 0x004fcc000f8ec0ff */
[----:B------:R-:W-:-:S05]  /*2d40*/  LEA R11, R11, UR5, 0x2 ;  /* 0x000000050b0b7c11 */ /* 0x000fca000f8e10ff */
[----:B------:R2:W-:Y:S02]  /*2d50*/  STS [R11], RZ ;  /* 0x000000ff0b007388 */ /* 0x0005e40000000800 */
.L_x_54:
[----:B------:R-:W-:Y:S05]  /*2d60*/  BSYNC.RECONVERGENT B0 ;  /* 0x0000000000007941 */ /* 0x000fea0003800200 */
.L_x_53:
[----:B------:R3:W-:Y:S01]  /*2d70*/  @!P0 STS [R13], RZ ;  /* 0x000000ff0d008388 */ /* 0x0007e20000000800 */
[----:B------:R-:W-:Y:S04]  /*2d80*/  BSSY.RECONVERGENT B0, `(.L_x_55) ;  /* 0x000000b000007945 */ /* 0x000fe80003800200 */
[----:B------:R-:W-:Y:S05]  /*2d90*/  @!P2 BRA `(.L_x_56) ;  /* 0x000000000024a947 */ /* 0x000fea0003800000 */
[----:B------:R-:W4:Y:S01]  /*2da0*/  S2UR UR6, SR_CgaCtaId ;  /* 0x00000000000679c3 */ /* 0x000f220000008800 */
[----:B-12---:R-:W-:Y:S01]  /*2db0*/  VIADD R11, R9, 0x4 ;  /* 0x00000004090b7836 */ /* 0x006fe20000000000 */
[----:B------:R-:W-:-:S03]  /*2dc0*/  UMOV UR5, 0x400 ;  /* 0x0000040000057882 */ /* 0x000fc60000000000 */
[C---:B------:R-:W-:Y:S02]  /*2dd0*/  IMAD R12, R11.reuse, R4, R3 ;  /* 0x000000040b0c7224 */ /* 0x040fe400078e0203 */
[----:B------:R-:W-:-:S04]  /*2de0*/  IMAD R11, R11, UR7, R0 ;  /* 0x000000070b0b7c24 */ /* 0x000fc8000f8e0200 */
[----:B------:R-:W-:Y:S01]  /*2df0*/  IMAD R11, R11, UR10, R12 ;  /* 0x0000000a0b0b7c24 */ /* 0x000fe2000f8e020c */
[----:B----4-:R-:W-:-:S06]  /*2e00*/  ULEA UR5, UR6, UR5, 0x18 ;  /* 0x0000000506057291 */ /* 0x010fcc000f8ec0ff */
[----:B------:R-:W-:-:S05]  /*2e10*/  LEA R11, R11, UR5, 0x2 ;  /* 0x000000050b0b7c11 */ /* 0x000fca000f8e10ff */
[----:B------:R4:W-:Y:S02]  /*2e20*/  STS [R11], RZ ;  /* 0x000000ff0b007388 */ /* 0x0009e40000000800 */
.L_x_56:
[----:B------:R-:W-:Y:S05]  /*2e30*/  BSYNC.RECONVERGENT B0 ;  /* 0x0000000000007941 */ /* 0x000fea0003800200 */
.L_x_55:
[----:B------:R0:W-:Y:S01]  /*2e40*/  @!P0 STS [R16], RZ ;  /* 0x000000ff10008388 */ /* 0x0001e20000000800 */
[----:B------:R-:W-:Y:S01]  /*2e50*/  UIADD3 UR4, UPT, UPT, UR4, 0x4, URZ ;  /* 0x0000000404047890 */ /* 0x000fe2000fffe0ff */
[----:B------:R-:W-:Y:S05]  /*2e60*/  BSSY.RECONVERGENT B0, `(.L_x_57) ;  /* 0x000000c000007945 */ /* 0x000fea0003800200 */
[----:B------:R-:W-:Y:S01]  /*2e70*/  ISETP.NE.AND P1, PT, R17, UR4, PT ;  /* 0x0000000411007c0c */ /* 0x000fe2000bf25270 */
[----:B0-----:R-:W-:-:S12]  /*2e80*/  @!P2 BRA `(.L_x_58) ;  /* 0x000000000024a947 */ /* 0x001fd80003800000 */
[----:B------:R-:W0:Y:S01]  /*2e90*/  S2UR UR6, SR_CgaCtaId ;  /* 0x00000000000679c3 */ /* 0x000e220000008800 */
[----:B-12-4-:R-:W-:Y:S01]  /*2ea0*/  IADD3 R11, PT, PT, R9, 0x6, RZ ;  /* 0x00000006090b7810 */ /* 0x016fe20007ffe0ff */
[----:B------:R-:W-:-:S04]  /*2eb0*/  UMOV UR5, 0x400 ;  /* 0x0000040000057882 */ /* 0x000fc80000000000 */
[C---:B------:R-:W-:Y:S02]  /*2ec0*/  IMAD R12, R11.reuse, R4, R3 ;  /* 0x000000040b0c7224 */ /* 0x040fe400078e0203 */
[----:B------:R-:W-:-:S04]  /*2ed0*/  IMAD R11, R11, UR7, R0 ;  /* 0x000000070b0b7c24 */ /* 0x000fc8000f8e0200 */
[----:B------:R-:W-:Y:S01]  /*2ee0*/  IMAD R11, R11, UR10, R12 ;  /* 0x0000000a0b0b7c24 */ /* 0x000fe2000f8e020c */
[----:B0-----:R-:W-:-:S06]  /*2ef0*/  ULEA UR5, UR6, UR5, 0x18 ;  /* 0x0000000506057291 */ /* 0x001fcc000f8ec0ff */
[----:B------:R-:W-:-:S05]  /*2f00*/  LEA R11, R11, UR5, 0x2 ;  /* 0x000000050b0b7c11 */ /* 0x000fca000f8e10ff */
[----:B------:R0:W-:Y:S02]  /*2f10*/  STS [R11], RZ ;  /* 0x000000ff0b007388 */ /* 0x0001e40000000800 */
.L_x_58:
[----:B------:R-:W-:Y:S05]  /*2f20*/  BSYNC.RECONVERGENT B0 ;  /* 0x0000000000007941 */ /* 0x000fea0003800200 */
.L_x_57:
[----:B---3--:R-:W3:Y:S01]  /*2f30*/  @!P0 S2R R13, SR_CgaCtaId ;  /* 0x00000000000d8919 */ /* 0x008ee20000008800 */
[C---:B012-4-:R-:W-:Y:S01]  /*2f40*/  @!P0 VIADD R11, R9.reuse, 0x7 ;  /* 0x00000007090b8836 */ /* 0x057fe20000000000 */
[----:B------:R-:W-:Y:S01]  /*2f50*/  @!P0 MOV R12, 0x400 ;  /* 0x00000400000c8802 */ /* 0x000fe20000000f00 */
[----:B------:R-:W-:Y:S02]  /*2f60*/  VIADD R9, R9, 0x8 ;  /* 0x0000000809097836 */ /* 0x000fe40000000000 */
[----:B------:R-:W-:Y:S01]  /*2f70*/  @!P0 IMAD R11, R8, R11, R7 ;  /* 0x0000000b080b8224 */ /* 0x000fe200078e0207 */
[----:B---3--:R-:W-:-:S04]  /*2f80*/  @!P0 LEA R12, R13, R12, 0x18 ;  /* 0x0000000c0d0c8211 */ /* 0x008fc800078ec0ff */
[----:B------:R-:W-:-:S05]  /*2f90*/  @!P0 LEA R11, R11, R12, 0x2 ;  /* 0x0000000c0b0b8211 */ /* 0x000fca00078e10ff */
[----:B------:R1:W-:Y:S01]  /*2fa0*/  @!P0 STS [R11], RZ ;  /* 0x000000ff0b008388 */ /* 0x0003e20000000800 */
[----:B------:R-:W-:Y:S05]  /*2fb0*/  @P1 BRA `(.L_x_59) ;  /* 0xfffffff800bc1947 */ /* 0x000fea000383ffff */
.L_x_50:
[----:B------:R-:W-:-:S13]  /*2fc0*/  LOP3.LUT P0, R10, R10, 0x3, RZ, 0xc0, !PT ;  /* 0x000000030a0a7812 */ /* 0x000fda000780c0ff */
[----:B------:R-:W-:Y:S05]  /*2fd0*/  @!P0 BRA `(.L_x_49) ;  /* 0x0000000400088947 */ /* 0x000fea0003800000 */
[----:B------:R-:W-:-:S13]  /*2fe0*/  ISETP.NE.AND P0, PT, R10, 0x1, PT ;  /* 0x000000010a00780c */ /* 0x000fda0003f05270 */
[----:B------:R-:W-:Y:S05]  /*2ff0*/  @!P0 BRA `(.L_x_60) ;  /* 0x0000000000a48947 */ /* 0x000fea0003800000 */
[CC--:B------:R-:W-:Y:S01]  /*3000*/  ISETP.GE.U32.AND P1, PT, R3.reuse, R0.reuse, PT ;  /* 0x000000000300720c */ /* 0x0c0fe20003f26070 */
[----:B------:R-:W-:Y:S01]  /*3010*/  BSSY.RECONVERGENT B0, `(.L_x_61) ;  /* 0x0000017000007945 */ /* 0x000fe20003800200 */
[----:B------:R-:W-:-:S11]  /*3020*/  ISETP.GT.U32.AND P0, PT, R3, R0, PT ;  /* 0x000000000300720c */ /* 0x000fd60003f04070 */
[----:B------:R-:W0:Y:S01]  /*3030*/  @!P1 S2R R13, SR_CgaCtaId ;  /* 0x00000000000d9919 */ /* 0x000e220000008800 */
[----:B------:R-:W-:Y:S01]  /*3040*/  @!P1 IMAD R10, R8, R9, R8 ;  /* 0x00000009080a9224 */ /* 0x000fe200078e0208 */
[----:B------:R-:W-:Y:S01]  /*3050*/  @!P1 MOV R12, 0x400 ;  /* 0x00000400000c9802 */ /* 0x000fe20000000f00 */
[----:B------:R-:W2:Y:S01]  /*3060*/  @!P1 S2R R17, SR_CgaCtaId ;  /* 0x0000000000119919 */ /* 0x000ea20000008800 */
[----:B-1----:R-:W-:Y:S01]  /*3070*/  @!P1 IADD3 R11, PT, PT, R9, 0x3, RZ ;  /* 0x00000003090b9810 */ /* 0x002fe20007ffe0ff */
[----:B------:R-:W-:-:S04]  /*3080*/  @!P1 IMAD.IADD R10, R7, 0x1, R10 ;  /* 0x00000001070a9824 */ /* 0x000fc800078e020a */
[----:B------:R-:W-:Y:S01]  /*3090*/  @!P1 IMAD R11, R8, R11, R7 ;  /* 0x0000000b080b9224 */ /* 0x000fe200078e0207 */
[-C--:B0-----:R-:W-:Y:S02]  /*30a0*/  @!P1 LEA R13, R13, R12.reuse, 0x18 ;  /* 0x0000000c0d0d9211 */ /* 0x081fe400078ec0ff */
[----:B--2---:R-:W-:Y:S02]  /*30b0*/  @!P1 LEA R14, R17, R12, 0x18 ;  /* 0x0000000c110e9211 */ /* 0x004fe400078ec0ff */
[----:B------:R-:W-:-:S03]  /*30c0*/  @!P1 LEA R12, R10, R13, 0x2 ;  /* 0x0000000d0a0c9211 */ /* 0x000fc600078e10ff */
[----:B------:R-:W-:Y:S01]  /*30d0*/  @!P1 IMAD R13, R11, 0x4, R14 ;  /* 0x000000040b0d9824 */ /* 0x000fe200078e020e */
[----:B------:R-:W-:Y:S06]  /*30e0*/  @!P0 BRA `(.L_x_62) ;  /* 0x0000000000248947 */ /* 0x000fec0003800000 */
[----:B------:R-:W0:Y:S01]  /*30f0*/  S2UR UR5, SR_CgaCtaId ;  /* 0x00000000000579c3 */ /* 0x000e220000008800 */
[----:B------:R-:W1:Y:S01]  /*3100*/  LDCU UR6, c[0x0][0x388] ;  /* 0x00007100ff0677ac */ /* 0x000e620008000800 */
[C---:B------:R-:W-:Y:S02]  /*3110*/  IMAD R10, R9.reuse, R4, R3 ;  /* 0x00000004090a7224 */ /* 0x040fe400078e0203 */
[----:B------:R-:W-:Y:S01]  /*3120*/  IMAD R11, R9, UR7, R0 ;  /* 0x00000007090b7c24 */ /* 0x000fe2000f8e0200 */
[----:B------:R-:W-:-:S03]  /*3130*/  UMOV UR4, 0x400 ;  /* 0x0000040000047882 */ /* 0x000fc60000000000 */
[----:B-1----:R-:W-:Y:S01]  /*3140*/  IMAD R10, R11, UR6, R10 ;  /* 0x000000060b0a7c24 */ /* 0x002fe2000f8e020a */
[----:B0-----:R-:W-:-:S06]  /*3150*/  ULEA UR4, UR5, UR4, 0x18 ;  /* 0x0000000405047291 */ /* 0x001fcc000f8ec0ff */
[----:B------:R-:W-:-:S05]  /*3160*/  LEA R10, R10, UR4, 0x2 ;  /* 0x000000040a0a7c11 */ /* 0x000fca000f8e10ff */
[----:B------:R0:W-:Y:S02]  /*3170*/  STS [R10], RZ ;  /* 0x000000ff0a007388 */ /* 0x0001e40000000800 */
.L_x_62:
[----:B------:R-:W-:Y:S05]  /*3180*/  BSYNC.RECONVERGENT B0 ;  /* 0x0000000000007941 */ /* 0x000fea0003800200 */
.L_x_61:
[----:B------:R1:W-:Y:S01]  /*3190*/  @!P1 STS [R12], RZ ;  /* 0x000000ff0c009388 */ /* 0x0003e20000000800 */
[----:B------:R-:W-:Y:S04]  /*31a0*/  BSSY.RECONVERGENT B0, `(.L_x_63) ;  /* 0x000000c000007945 */ /* 0x000fe80003800200 */
[----:B------:R-:W-:Y:S05]  /*31b0*/  @!P0 BRA `(.L_x_64) ;  /* 0x0000000000288947 */ /* 0x000fea0003800000 */
[----:B------:R-:W2:Y:S01]  /*31c0*/  S2UR UR5, SR_CgaCtaId ;  /* 0x00000000000579c3 */ /* 0x000ea20000008800 */
[----:B------:R-:W3:Y:S01]  /*31d0*/  LDCU UR6, c[0x0][0x388] ;  /* 0x00007100ff0677ac */ /* 0x000ee20008000800 */
[----:B------:R-:W-:Y:S01]  /*31e0*/  IADD3 R11, PT, PT, R9, 0x2, RZ ;  /* 0x00000002090b7810 */ /* 0x000fe20007ffe0ff */
[----:B------:R-:W-:-:S04]  /*31f0*/  UMOV UR4, 0x400 ;  /* 0x0000040000047882 */ /* 0x000fc80000000000 */
[C---:B0-----:R-:W-:Y:S02]  /*3200*/  IMAD R10, R11.reuse, R4, R3 ;  /* 0x000000040b0a7224 */ /* 0x041fe400078e0203 */
[----:B------:R-:W-:-:S04]  /*3210*/  IMAD R11, R11, UR7, R0 ;  /* 0x000000070b0b7c24 */ /* 0x000fc8000f8e0200 */
[----:B---3--:R-:W-:Y:S01]  /*3220*/  IMAD R10, R11, UR6, R10 ;  /* 0x000000060b0a7c24 */ /* 0x008fe2000f8e020a */
[----:B--2---:R-:W-:-:S06]  /*3230*/  ULEA UR4, UR5, UR4, 0x18 ;  /* 0x0000000405047291 */ /* 0x004fcc000f8ec0ff */
[----:B------:R-:W-:-:S05]  /*3240*/  LEA R10, R10, UR4, 0x2 ;  /* 0x000000040a0a7c11 */ /* 0x000fca000f8e10ff */
[----:B------:R2:W-:Y:S02]  /*3250*/  STS [R10], RZ ;  /* 0x000000ff0a007388 */ /* 0x0005e40000000800 */
.L_x_64:
[----:B------:R-:W-:Y:S05]  /*3260*/  BSYNC.RECONVERGENT B0 ;  /* 0x0000000000007941 */ /* 0x000fea0003800200 */
.L_x_63:
[----:B------:R3:W-:Y:S01]  /*3270*/  @!P1 STS [R13], RZ ;  /* 0x000000ff0d009388 */ /* 0x0007e20000000800 */
[----:B------:R-:W-:-:S07]  /*3280*/  VIADD R9, R9, 0x4 ;  /* 0x0000000409097836 */ /* 0x000fce0000000000 */
.L_x_60:
[----:B------:R-:W-:-:S13]  /*3290*/  LOP3.LUT P0, RZ, R5, 0x2, RZ, 0xc0, !PT ;  /* 0x0000000205ff7812 */ /* 0x000fda000780c0ff */
[----:B------:R-:W-:Y:S05]  /*32a0*/  @P0 BRA `(.L_x_49) ;  /* 0x0000000000540947 */ /* 0x000fea0003800000 */
[CC--:B------:R-:W-:Y:S01]  /*32b0*/  ISETP.GE.U32.AND P1, PT, R3.reuse, R0.reuse, PT ;  /* 0x000000000300720c */ /* 0x0c0fe20003f26070 */
[----:B------:R-:W-:Y:S01]  /*32c0*/  BSSY.RECONVERGENT B0, `(.L_x_65) ;  /* 0x0000012000007945 */ /* 0x000fe20003800200 */
[----:B------:R-:W-:-:S11]  /*32d0*/  ISETP.GT.U32.AND P0, PT, R3, R0, PT ;  /* 0x000000000300720c */ /* 0x000fd60003f04070 */
[----:B0-2---:R-:W0:Y:S01]  /*32e0*/  @!P1 S2R R10, SR_CgaCtaId ;  /* 0x00000000000a9919 */ /* 0x005e220000008800 */
[----:B------:R-:W-:Y:S01]  /*32f0*/  @!P1 IMAD R8, R8, R9, R8 ;  /* 0x0000000908089224 */ /* 0x000fe200078e0208 */
[----:B------:R-:W-:-:S04]  /*3300*/  @!P1 MOV R5, 0x400 ;  /* 0x0000040000059802 */ /* 0x000fc80000000f00 */
[----:B------:R-:W-:Y:S02]  /*3310*/  @!P1 IADD3 R8, PT, PT, R7, R8, RZ ;  /* 0x0000000807089210 */ /* 0x000fe40007ffe0ff */
[----:B0-----:R-:W-:-:S05]  /*3320*/  @!P1 LEA R5, R10, R5, 0x18 ;  /* 0x000000050a059211 */ /* 0x001fca00078ec0ff */
[----:B------:R-:W-:Y:S01]  /*3330*/  @!P1 IMAD R8, R8, 0x4, R5 ;  /* 0x0000000408089824 */ /* 0x000fe200078e0205 */
[----:B------:R-:W-:Y:S06]  /*3340*/  @!P0 BRA `(.L_x_66) ;  /* 0x0000000000248947 */ /* 0x000fec0003800000 */
[----:B------:R-:W0:Y:S01]  /*3350*/  S2UR UR5, SR_CgaCtaId ;  /* 0x00000000000579c3 */ /* 0x000e220000008800 */
[----:B------:R-:W2:Y:S01]  /*3360*/  LDCU UR6, c[0x0][0x388] ;  /* 0x00007100ff0677ac */ /* 0x000ea20008000800 */
[----:B------:R-:W-:Y:S02]  /*3370*/  IMAD R4, R4, R9, R3 ;  /* 0x0000000904047224 */ /* 0x000fe400078e0203 */
[----:B------:R-:W-:Y:S01]  /*3380*/  IMAD R9, R9, UR7, R0 ;  /* 0x0000000709097c24 */ /* 0x000fe2000f8e0200 */
[----:B------:R-:W-:-:S03]  /*3390*/  UMOV UR4, 0x400 ;  /* 0x0000040000047882 */ /* 0x000fc60000000000 */
[----:B--2---:R-:W-:Y:S01]  /*33a0*/  IMAD R4, R9, UR6, R4 ;  /* 0x0000000609047c24 */ /* 0x004fe2000f8e0204 */
[----:B0-----:R-:W-:-:S06]  /*33b0*/  ULEA UR4, UR5, UR4, 0x18 ;  /* 0x0000000405047291 */ /* 0x001fcc000f8ec0ff */
[----:B------:R-:W-:-:S05]  /*33c0*/  LEA R4, R4, UR4, 0x2 ;  /* 0x0000000404047c11 */ /* 0x000fca000f8e10ff */
[----:B------:R0:W-:Y:S02]  /*33d0*/  STS [R4], RZ ;  /* 0x000000ff04007388 */ /* 0x0001e40000000800 */
.L_x_66:
[----:B------:R-:W-:Y:S05]  /*33e0*/  BSYNC.RECONVERGENT B0 ;  /* 0x0000000000007941 */ /* 0x000fea0003800200 */
.L_x_65:
[----:B------:R4:W-:Y:S02]  /*33f0*/  @!P1 STS [R8], RZ ;  /* 0x000000ff08009388 */ /* 0x0009e40000000800 */
.L_x_49:
[----:B------:R-:W-:Y:S01]  /*3400*/  BAR.SYNC.DEFER_BLOCKING 0x0 ;  /* 0x0000000000007b1d */ /* 0x000fe20000010000 */
[----:B------:R-:W-:-:S05]  /*3410*/  ISETP.GT.U32.AND P0, PT, R3, R0, PT ;  /* 0x000000000300720c */ /* 0x000fca0003f04070 */
[----:B------:R-:W-:Y:S08]  /*3420*/  BSSY.RECONVERGENT B0, `(.L_x_67) ;  /* 0x000000c000007945 */ /* 0x000ff00003800200 */
[----:B------:R-:W-:Y:S05]  /*3430*/  @!P0 BRA `(.L_x_68) ;  /* 0x0000000000288947 */ /* 0x000fea0003800000 */
[----:B------:R-:W5:Y:S01]  /*3440*/  S2UR UR6, SR_CgaCtaId ;  /* 0x00000000000679c3 */ /* 0x000f620000008800 */
[----:B------:R-:W0:Y:S01]  /*3450*/  LDCU UR4, c[0x0][0x360] ;  /* 0x00006c00ff0477ac */ /* 0x000e220008000800 */
[----:B------:R-:W0:Y:S02]  /*3460*/  LDCU UR5, c[0x0][0x388] ;  /* 0x00007100ff0577ac */ /* 0x000e240008000800 */
[----:B0-----:R-:W-:Y:S02]  /*3470*/  UIMAD UR4, UR4, UR5, UR4 ;  /* 0x00000005040472a4 */ /* 0x001fe4000f8e0204 */
[----:B------:R-:W-:Y:S01]  /*3480*/  IMAD R5, R0, UR5, R3 ;  /* 0x0000000500057c24 */ /* 0x000fe2000f8e0203 */
[----:B------:R-:W-:Y:S02]  /*3490*/  UMOV UR5, 0x400 ;  /* 0x0000040000057882 */ /* 0x000fe40000000000 */
[----:B-----5:R-:W-:Y:S01]  /*34a0*/  ULEA UR5, UR6, UR5, 0x18 ;  /* 0x0000000506057291 */ /* 0x020fe2000f8ec0ff */
[----:B-1----:R-:W-:-:S05]  /*34b0*/  IMAD R4, R6, UR4, R5 ;  /* 0x0000000406047c24 */ /* 0x002fca000f8e0205 */
[----:B------:R-:W-:-:S05]  /*34c0*/  LEA R4, R4, UR5, 0x2 ;  /* 0x0000000504047c11 */ /* 0x000fca000f8e10ff */
[----:B------:R0:W-:Y:S02]  /*34d0*/  STS [R4], RZ ;  /* 0x000000ff04007388 */ /* 0x0001e40000000800 */
.L_x_68:
[----:B--2---:R-:W-:Y:S05]  /*34e0*/  BSYNC.RECONVERGENT B0 ;  /* 0x0000000000007941 */ /* 0x004fea0003800200 */
.L_x_67:
[----:B------:R-:W-:Y:S06]  /*34f0*/  BAR.SYNC.DEFER_BLOCKING 0x0 ;  /* 0x0000000000007b1d */ /* 0x000fec0000010000 */
[----:B------:R-:W-:Y:S05]  /*3500*/  BRA `(.L_x_69) ;  /* 0x0000000800ac7947 */ /* 0x000fea0003800000 */
.L_x_48:
[----:B------:R-:W0:Y:S02]  /*3510*/  LDCU UR4, c[0x0][0x388] ;  /* 0x00007100ff0477ac */ /* 0x000e240008000800 */
[----:B0-----:R-:W-:-:S09]  /*3520*/  UISETP.GE.AND UP0, UPT, UR4, 0x2, UPT ;  /* 0x000000020400788c */ /* 0x001fd2000bf06270 */
[----:B------:R-:W-:Y:S05]  /*3530*/  BRA.U !UP0, `(.L_x_70) ;  /* 0x00000009089c7547 */ /* 0x000fea000b800000 */
[----:B-1----:R-:W0:Y:S01]  /*3540*/  LDC R4, c[0x0][0x360] ;  /* 0x0000d800ff047b82 */ /* 0x002e220000000800 */
[----:B------:R-:W1:Y:S01]  /*3550*/  LDCU UR7, c[0x0][0x364] ;  /* 0x00006c80ff0777ac */ /* 0x000e620008000800 */
[C---:B------:R-:W-:Y:S02]  /*3560*/  ISETP.GE.U32.AND P0, PT, R6.reuse, 0x6, PT ;  /* 0x000000060600780c */ /* 0x040fe40003f06070 */
[----:B------:R-:W-:Y:S02]  /*3570*/  LOP3.LUT R7, RZ, R3, RZ, 0x33, !PT ;  /* 0x00000003ff077212 */ /* 0x000fe400078e33ff */
[----:B------:R-:W-:Y:S02]  /*3580*/  LOP3.LUT R8, RZ, R0, RZ, 0x33, !PT ;  /* 0x00000000ff087212 */ /* 0x000fe400078e33ff */
[----:B------:R-:W-:Y:S02]  /*3590*/  LEA.HI R5, R6, 0x1, RZ, 0x1f ;  /* 0x0000000106057811 */ /* 0x000fe400078ff8ff */
[----:B---3--:R-:W-:Y:S01]  /*35a0*/  MOV R9, RZ ;  /* 0x000000ff00097202 */ /* 0x008fe20000000f00 */
[----:B-1----:R-:W-:Y:S01]  /*35b0*/  VIADD R8, R8, UR7 ;  /* 0x0000000708087c36 */ /* 0x002fe20008000000 */
[----:B0-----:R-:W-:-:S05]  /*35c0*/  IADD3 R7, PT, PT, R7, R4, RZ ;  /* 0x0000000407077210 */ /* 0x001fca0007ffe0ff */
[----:B------:R-:W-:Y:S02]  /*35d0*/  IMAD R7, R8, UR4, R7 ;  /* 0x0000000408077c24 */ /* 0x000fe4000f8e0207 */
[----:B------:R-:W-:Y:S01]  /*35e0*/  IMAD R8, R4, UR4, R4 ;  /* 0x0000000404087c24 */ /* 0x000fe2000f8e0204 */
[----:B------:R-:W-:Y:S06]  /*35f0*/  @!P0 BRA `(.L_x_71) ;  /* 0x0000000400588947 */ /* 0x000fec0003800000 */
[----:B------:R-:W-:Y:S01]  /*3600*/  ISETP.GT.U32.AND P1, PT, R3, R0, PT ;  /* 0x000000000300720c */ /* 0x000fe20003f24070 */
[----:B------:R-:W-:Y:S01]  /*3610*/  IMAD.MOV.U32 R9, RZ, RZ, RZ ;  /* 0x000000ffff097224 */ /* 0x000fe200078e00ff */
[----:B------:R-:W-:Y:S01]  /*3620*/  LOP3.LUT R16, R5, 0xfffffffc, RZ, 0xc0, !PT ;  /* 0xfffffffc05107812 */ /* 0x000fe200078ec0ff */
[----:B--2---:R-:W0:Y:S01]  /*3630*/  LDCU UR10, c[0x0][0x388] ;  /* 0x00007100ff0a77ac */ /* 0x004e220008000800 */
[----:B------:R-:W-:-:S09]  /*3640*/  UMOV UR4, URZ ;  /* 0x000000ff00047c82 */ /* 0x000fd20008000000 */
.L_x_80:
[----:B------:R-:W-:Y:S01]  /*3650*/  ISETP.GE.U32.AND P2, PT, R3, R0, PT ;  /* 0x000000000300720c */ /* 0x000fe20003f46070 */
[----:B------:R-:W-:-:S12]  /*3660*/  BSSY.RECONVERGENT B0, `(.L_x_72) ;  /* 0x0000016000007945 */ /* 0x000fd80003800200 */
[----:B-1-3--:R-:W1:Y:S01]  /*3670*/  @!P2 S2R R13, SR_CgaCtaId ;  /* 0x00000000000da919 */ /* 0x00ae620000008800 */
        /* <DEDUP_REMOVED lines=20> */
.L_x_73:
[----:B0-----:R-:W-:Y:S05]  /*37c0*/  BSYNC.RECONVERGENT B0 ;  /* 0x0000000000007941 */ /* 0x001fea0003800200 */
.L_x_72:
        /* <DEDUP_REMOVED lines=11> */
[----:B------:R-:W-:Y:S01]  /*3880*/  IADD3 R11, PT, PT, R9, 0x2, RZ ;  /* 0x00000002090b7810 */ /* 0x000fe20007ffe0ff */
[----:B------:R-:W-:-:S04]  /*3890*/  UMOV UR5, 0x400 ;  /* 0x0000040000057882 */ /* 0x000fc80000000000 */
[C---:B-1----:R-:W-:Y:S02]  /*38a0*/  IMAD R10, R11.reuse, R4, R3 ;  /* 0x000000040b0a7224 */ /* 0x042fe400078e0203 */
[----:B------:R-:W-:-:S04]  /*38b0*/  IMAD R11, R11, UR7, R0 ;  /* 0x000000070b0b7c24 */ /* 0x000fc8000f8e0200 */
[----:B------:R-:W-:Y:S01]  /*38c0*/  IMAD R10, R11, UR10, R10 ;  /* 0x0000000a0b0a7c24 */ /* 0x000fe2000f8e020a */
[----:B--2---:R-:W-:-:S06]  /*38d0*/  ULEA UR5, UR6, UR5, 0x18 ;  /* 0x0000000506057291 */ /* 0x004fcc000f8ec0ff */
[----:B------:R-:W-:-:S05]  /*38e0*/  LEA R10, R10, UR5, 0x2 ;  /* 0x000000050a0a7c11 */ /* 0x000fca000f8e10ff */
[----:B------:R2:W-:Y:S02]  /*38f0*/  STS [R10], RZ ;  /* 0x000000ff0a007388 */ /* 0x0005e40000000800 */
.L_x_75:
[----:B------:R-:W-:Y:S05]  /*3900*/  BSYNC.RECONVERGENT B0 ;  /* 0x0000000000007941 */ /* 0x000fea0003800200 */
.L_x_74:
[----:B------:R3:W-:Y:S01]  /*3910*/  @!P2 STS [R13], RZ ;  /* 0x000000ff0d00a388 */ /* 0x0007e20000000800 */
[----:B------:R-:W-:Y:S04]  /*3920*/  BSSY.RECONVERGENT B0, `(.L_x_76) ;  /* 0x000000b000007945 */ /* 0x000fe80003800200 */
[----:B------:R-:W-:Y:S05]  /*3930*/  @!P1 BRA `(.L_x_77) ;  /* 0x0000000000249947 */ /* 0x000fea0003800000 */
[----:B------:R-:W4:Y:S01]  /*3940*/  S2UR UR6, SR_CgaCtaId ;  /* 0x00000000000679c3 */ /* 0x000f220000008800 */
[----:B------:R-:W-:Y:S01]  /*3950*/  VIADD R11, R9, 0x4 ;  /* 0x00000004090b7836 */ /* 0x000fe20000000000 */
[----:B------:R-:W-:-:S03]  /*3960*/  UMOV UR5, 0x400 ;  /* 0x0000040000057882 */ /* 0x000fc60000000000 */
[C---:B-12---:R-:W-:Y:S02]  /*3970*/  IMAD R10, R11.reuse, R4, R3 ;  /* 0x000000040b0a7224 */ /* 0x046fe400078e0203 */
[----:B------:R-:W-:-:S04]  /*3980*/  IMAD R11, R11, UR7, R0 ;  /* 0x000000070b0b7c24 */ /* 0x000fc8000f8e0200 */
[----:B------:R-:W-:Y:S01]  /*3990*/  IMAD R10, R11, UR10, R10 ;  /* 0x0000000a0b0a7c24 */ /* 0x000fe2000f8e020a */
[----:B----4-:R-:W-:-:S06]  /*39a0*/  ULEA UR5, UR6, UR5, 0x18 ;  /* 0x0000000506057291 */ /* 0x010fcc000f8ec0ff */
[----:B------:R-:W-:-:S05]  /*39b0*/  LEA R10, R10, UR5, 0x2 ;  /* 0x000000050a0a7c11 */ /* 0x000fca000f8e10ff */
[----:B------:R4:W-:Y:S02]  /*39c0*/  STS [R10], RZ ;  /* 0x000000ff0a007388 */ /* 0x0009e40000000800 */
.L_x_77:
[----:B------:R-:W-:Y:S05]  /*39d0*/  BSYNC.RECONVERGENT B0 ;  /* 0x0000000000007941 */ /* 0x000fea0003800200 */
.L_x_76:
[----:B------:R0:W-:Y:S01]  /*39e0*/  @!P2 STS [R14], RZ ;  /* 0x000000ff0e00a388 */ /* 0x0001e20000000800 */
[----:B------:R-:W-:Y:S01]  /*39f0*/  UIADD3 UR4, UPT, UPT, UR4, 0x4, URZ ;  /* 0x0000000404047890 */ /* 0x000fe2000fffe0ff */
[----:B------:R-:W-:Y:S05]  /*3a00*/  BSSY.RECONVERGENT B0, `(.L_x_78) ;  /* 0x000000c000007945 */ /* 0x000fea0003800200 */
[----:B------:R-:W-:Y:S01]  /*3a10*/  ISETP.NE.AND P0, PT, R16, UR4, PT ;  /* 0x0000000410007c0c */ /* 0x000fe2000bf05270 */
[----:B0-----:R-:W-:-:S12]  /*3a20*/  @!P1 BRA `(.L_x_79) ;  /* 0x0000000000249947 */ /* 0x001fd80003800000 */
[----:B------:R-:W0:Y:S01]  /*3a30*/  S2UR UR6, SR_CgaCtaId ;  /* 0x00000000000679c3 */ /* 0x000e220000008800 */
[----:B------:R-:W-:Y:S01]  /*3a40*/  IADD3 R11, PT, PT, R9, 0x6, RZ ;  /* 0x00000006090b7810 */ /* 0x000fe20007ffe0ff */
[----:B------:R-:W-:-:S04]  /*3a50*/  UMOV UR5, 0x400 ;  /* 0x0000040000057882 */ /* 0x000fc80000000000 */
[C---:B-12-4-:R-:W-:Y:S02]  /*3a60*/  IMAD R10, R11.reuse, R4, R3 ;  /* 0x000000040b0a7224 */ /* 0x056fe400078e0203 */
[----:B------:R-:W-:-:S04]  /*3a70*/  IMAD R11, R11, UR7, R0 ;  /* 0x000000070b0b7c24 */ /* 0x000fc8000f8e0200 */
[----:B------:R-:W-:Y:S01]  /*3a80*/  IMAD R10, R11, UR10, R10 ;  /* 0x0000000a0b0a7c24 */ /* 0x000fe2000f8e020a */
[----:B0-----:R-:W-:-:S06]  /*3a90*/  ULEA UR5, UR6, UR5, 0x18 ;  /* 0x0000000506057291 */ /* 0x001fcc000f8ec0ff */
[----:B------:R-:W-:-:S05]  /*3aa0*/  LEA R10, R10, UR5, 0x2 ;  /* 0x000000050a0a7c11 */ /* 0x000fca000f8e10ff */
[----:B------:R0:W-:Y:S02]  /*3ab0*/  STS [R10], RZ ;  /* 0x000000ff0a007388 */ /* 0x0001e40000000800 */
.L_x_79:
[----:B------:R-:W-:Y:S05]  /*3ac0*/  BSYNC.RECONVERGENT B0 ;  /* 0x0000000000007941 */ /* 0x000fea0003800200 */
.L_x_78:
[----:B------:R-:W5:Y:S01]  /*3ad0*/  @!P2 S2R R12, SR_CgaCtaId ;  /* 0x00000000000ca919 */ /* 0x000f620000008800 */
[C---:B012-4-:R-:W-:Y:S01]  /*3ae0*/  @!P2 VIADD R10, R9.reuse, 0x7 ;  /* 0x00000007090aa836 */ /* 0x057fe20000000000 */
[----:B------:R-:W-:Y:S01]  /*3af0*/  @!P2 MOV R11, 0x400 ;  /* 0x00000400000ba802 */ /* 0x000fe20000000f00 */
[----:B------:R-:W-:Y:S02]  /*3b00*/  VIADD R9, R9, 0x8 ;  /* 0x0000000809097836 */ /* 0x000fe40000000000 */
[----:B------:R-:W-:Y:S01]  /*3b10*/  @!P2 IMAD R10, R8, R10, R7 ;  /* 0x0000000a080aa224 */ /* 0x000fe200078e0207 */
[----:B-----5:R-:W-:-:S04]  /*3b20*/  @!P2 LEA R11, R12, R11, 0x18 ;  /* 0x0000000b0c0ba211 */ /* 0x020fc800078ec0ff */
[----:B------:R-:W-:-:S05]  /*3b30*/  @!P2 LEA R10, R10, R11, 0x2 ;  /* 0x0000000b0a0aa211 */ /* 0x000fca00078e10ff */
[----:B------:R1:W-:Y:S01]  /*3b40*/  @!P2 STS [R10], RZ ;  /* 0x000000ff0a00a388 */ /* 0x0003e20000000800 */
[----:B------:R-:W-:Y:S05]  /*3b50*/  @P0 BRA `(.L_x_80) ;  /* 0xfffffff800bc0947 */ /* 0x000fea000383ffff */
.L_x_71:
        /* <DEDUP_REMOVED lines=8> */
[----:B--2---:R-:W-:Y:S01]  /*3be0*/  @!P1 MOV R11, 0x400 ;  /* 0x00000400000b9802 */ /* 0x004fe20000000f00 */
[C---:B-1----:R-:W-:Y:S01]  /*3bf0*/  @!P1 IMAD R10, R8.reuse, R9, R8 ;  /* 0x00000009080a9224 */ /* 0x042fe200078e0208 */
[----:B------:R-:W-:Y:S01]  /*3c00*/  @!P1 IADD3 R5, PT, PT, R9, 0x3, RZ ;  /* 0x0000000309059810 */ /* 0x000fe20007ffe0ff */
[----:B---3--:R-:W1:Y:S02]  /*3c10*/  @!P1 S2R R13, SR_CgaCtaId ;  /* 0x00000000000d9919 */ /* 0x008e640000008800 */
[----:B------:R-:W-:Y:S02]  /*3c20*/  @!P1 IMAD.IADD R10, R7, 0x1, R10 ;  /* 0x00000001070a9824 */ /* 0x000fe400078e020a */
[----:B------:R-:W-:Y:S01]  /*3c30*/  @!P1 IMAD R5, R8, R5, R7 ;  /* 0x0000000508059224 */ /* 0x000fe200078e0207 */
[----:B0-----:R-:W-:Y:S02]  /*3c40*/  @!P1 LEA R11, R12, R11, 0x18 ;  /* 0x0000000b0c0b9211 */ /* 0x001fe400078ec0ff */
[----:B------:R-:W-:-:S02]  /*3c50*/  @!P1 MOV R12, 0x400 ;  /* 0x00000400000c9802 */ /* 0x000fc40000000f00 */
[----:B------:R-:W-:Y:S02]  /*3c60*/  @!P1 LEA R11, R10, R11, 0x2 ;  /* 0x0000000b0a0b9211 */ /* 0x000fe400078e10ff */
[----:B-1----:R-:W-:-:S05]  /*3c70*/  @!P1 LEA R12, R13, R12, 0x18 ;  /* 0x0000000c0d0c9211 */ /* 0x002fca00078ec0ff */
        /* <DEDUP_REMOVED lines=11> */
.L_x_83:
[----:B------:R-:W-:Y:S05]  /*3d30*/  BSYNC.RECONVERGENT B0 ;  /* 0x0000000000007941 */ /* 0x000fea0003800200 */
.L_x_82:
[----:B------:R1:W-:Y:S01]  /*3d40*/  @!P1 STS [R11], RZ ;  /* 0x000000ff0b009388 */ /* 0x0003e20000000800 */
[----:B------:R-:W-:Y:S04]  /*3d50*/  BSSY.RECONVERGENT B0, `(.L_x_84) ;  /* 0x000000c000007945 */ /* 0x000fe80003800200 */
[----:B------:R-:W-:Y:S05]  /*3d60*/  @!P0 BRA `(.L_x_85) ;  /* 0x0000000000288947 */ /* 0x000fea0003800000 */
[----:B------:R-:W2:Y:S01]  /*3d70*/  S2UR UR5, SR_CgaCtaId ;  /* 0x00000000000579c3 */ /* 0x000ea20000008800 */
[----:B------:R-:W3:Y:S01]  /*3d80*/  LDCU UR6, c[0x0][0x388] ;  /* 0x00007100ff0677ac */ /* 0x000ee20008000800 */
[----:B0-----:R-:W-:Y:S01]  /*3d90*/  IADD3 R5, PT, PT, R9, 0x2, RZ ;  /* 0x0000000209057810 */ /* 0x001fe20007ffe0ff */
[----:B------:R-:W-:-:S04]  /*3da0*/  UMOV UR4, 0x400 ;  /* 0x0000040000047882 */ /* 0x000fc80000000000 */
[C---:B------:R-:W-:Y:S02]  /*3db0*/  IMAD R10, R5.reuse, R4, R3 ;  /* 0x00000004050a7224 */ /* 0x040fe400078e0203 */
[----:B------:R-:W-:-:S04]  /*3dc0*/  IMAD R5, R5, UR7, R0 ;  /* 0x0000000705057c24 */ /* 0x000fc8000f8e0200 */
[----:B---3--:R-:W-:Y:S01]  /*3dd0*/  IMAD R5, R5, UR6, R10 ;  /* 0x0000000605057c24 */ /* 0x008fe2000f8e020a */
[----:B--2---:R-:W-:-:S06]  /*3de0*/  ULEA UR4, UR5, UR4, 0x18 ;  /* 0x0000000405047291 */ /* 0x004fcc000f8ec0ff */
[----:B------:R-:W-:-:S05]  /*3df0*/  LEA R5, R5, UR4, 0x2 ;  /* 0x0000000405057c11 */ /* 0x000fca000f8e10ff */
[----:B------:R2:W-:Y:S02]  /*3e00*/  STS [R5], RZ ;  /* 0x000000ff05007388 */ /* 0x0005e40000000800 */
.L_x_85:
[----:B------:R-:W-:Y:S05]  /*3e10*/  BSYNC.RECONVERGENT B0 ;  /* 0x0000000000007941 */ /* 0x000fea0003800200 */
.L_x_84:
[----:B------:R4:W-:Y:S01]  /*3e20*/  @!P1 STS [R12], RZ ;  /* 0x000000ff0c009388 */ /* 0x0009e20000000800 */
[----:B------:R-:W-:-:S07]  /*3e30*/  VIADD R9, R9, 0x4 ;  /* 0x0000000409097836 */ /* 0x000fce0000000000 */
.L_x_81:
[----:B------:R-:W-:-:S13]  /*3e40*/  LOP3.LUT P0, RZ, R6, 0x2, RZ, 0xc0, !PT ;  /* 0x0000000206ff7812 */ /* 0x000fda000780c0ff */
[----:B------:R-:W-:Y:S05]  /*3e50*/  @P0 BRA `(.L_x_70) ;  /* 0x0000000000540947 */ /* 0x000fea0003800000 */
[CC--:B------:R-:W-:Y:S01]  /*3e60*/  ISETP.GE.U32.AND P1, PT, R3.reuse, R0.reuse, PT ;  /* 0x000000000300720c */ /* 0x0c0fe20003f26070 */
[----:B------:R-:W-:Y:S01]  /*3e70*/  BSSY.RECONVERGENT B0, `(.L_x_86) ;  /* 0x0000012000007945 */ /* 0x000fe20003800200 */
[----:B------:R-:W-:-:S11]  /*3e80*/  ISETP.GT.U32.AND P0, PT, R3, R0, PT ;  /* 0x000000000300720c */ /* 0x000fd60003f04070 */
[----:B-12---:R-:W1:Y:S01]  /*3e90*/  @!P1 S2R R10, SR_CgaCtaId ;  /* 0x00000000000a9919 */ /* 0x006e620000008800 */
[----:B------:R-:W-:Y:S01]  /*3ea0*/  @!P1 IMAD R8, R8, R9, R8 ;  /* 0x0000000908089224 */ /* 0x000fe200078e0208 */
[----:B0-----:R-:W-:-:S04]  /*3eb0*/  @!P1 MOV R5, 0x400 ;  /* 0x0000040000059802 */ /* 0x001fc80000000f00 */
[----:B------:R-:W-:Y:S02]  /*3ec0*/  @!P1 IADD3 R8, PT, PT, R7, R8, RZ ;  /* 0x0000000807089210 */ /* 0x000fe40007ffe0ff */
[----:B-1----:R-:W-:-:S05]  /*3ed0*/  @!P1 LEA R5, R10, R5, 0x18 ;  /* 0x000000050a059211 */ /* 0x002fca00078ec0ff */
[----:B------:R-:W-:Y:S01]  /*3ee0*/  @!P1 IMAD R8, R8, 0x4, R5 ;  /* 0x0000000408089824 */ /* 0x000fe200078e0205 */
[----:B------:R-:W-:Y:S06]  /*3ef0*/  @!P0 BRA `(.L_x_87) ;  /* 0x0000000000248947 */ /* 0x000fec0003800000 */
[----:B------:R-:W0:Y:S01]  /*3f00*/  S2UR UR5, SR_CgaCtaId ;  /* 0x00000000000579c3 */ /* 0x000e220000008800 */
[----:B------:R-:W1:Y:S01]  /*3f10*/  LDCU UR6, c[0x0][0x388] ;  /* 0x00007100ff0677ac */ /* 0x000e620008000800 */
[----:B------:R-:W-:Y:S02]  /*3f20*/  IMAD R4, R4, R9, R3 ;  /* 0x0000000904047224 */ /* 0x000fe400078e0203 */
[----:B------:R-:W-:Y:S01]  /*3f30*/  IMAD R9, R9, UR7, R0 ;  /* 0x0000000709097c24 */ /* 0x000fe2000f8e0200 */
[----:B------:R-:W-:-:S03]  /*3f40*/  UMOV UR4, 0x400 ;  /* 0x0000040000047882 */ /* 0x000fc60000000000 */
[----:B-1----:R-:W-:Y:S01]  /*3f50*/  IMAD R4, R9, UR6, R4 ;  /* 0x0000000609047c24 */ /* 0x002fe2000f8e0204 */
[----:B0-----:R-:W-:-:S06]  /*3f60*/  ULEA UR4, UR5, UR4, 0x18 ;  /* 0x0000000405047291 */ /* 0x001fcc000f8ec0ff */
[----:B------:R-:W-:-:S05]  /*3f70*/  LEA R4, R4, UR4, 0x2 ;  /* 0x0000000404047c11 */ /* 0x000fca000f8e10ff */
[----:B------:R0:W-:Y:S02]  /*3f80*/  STS [R4], RZ ;  /* 0x000000ff04007388 */ /* 0x0001e40000000800 */
.L_x_87:
[----:B------:R-:W-:Y:S05]  /*3f90*/  BSYNC.RECONVERGENT B0 ;  /* 0x0000000000007941 */ /* 0x000fea0003800200 */
.L_x_86:
[----:B------:R1:W-:Y:S02]  /*3fa0*/  @!P1 STS [R8], RZ ;  /* 0x000000ff08009388 */ /* 0x0003e40000000800 */
.L_x_70:
[----:B------:R-:W-:Y:S06]  /*3fb0*/  BAR.SYNC.DEFER_BLOCKING 0x0 ;  /* 0x0000000000007b1d */ /* 0x000fec0000010000 */
.L_x_69:
[----:B------:R-:W5:Y:S02]  /*3fc0*/  LDCU UR4, c[0x0][0x388] ;  /* 0x00007100ff0477ac */ /* 0x000f640008000800 */
[----:B-----5:R-:W-:-:S09]  /*3fd0*/  UISETP.GE.AND UP0, UPT, UR4, 0x2, UPT ;  /* 0x000000020400788c */ /* 0x020fd2000bf06270 */
[----:B------:R-:W-:Y:S05]  /*3fe0*/  BRA.U !UP0, `(.L_x_88) ;  /* 0x0000000508d47547 */ /* 0x000fea000b800000 */
[----:B------:R-:W5:Y:S01]  /*3ff0*/  S2UR UR5, SR_CTAID.X ;  /* 0x00000000000579c3 */ /* 0x000f620000002500 */
[----:B------:R-:W-:Y:S01]  /*4000*/  LOP3.LUT R20, R2, 0x7, RZ, 0xc0, !PT ;  /* 0x0000000702147812 */ /* 0x000fe200078ec0ff */
[----:B------:R-:W-:Y:S01]  /*4010*/  IMAD.MOV.U32 R17, RZ, RZ, RZ ;  /* 0x000000ffff117224 */ /* 0x000fe200078e00ff */
[----:B------:R-:W-:Y:S02]  /*4020*/  ISETP.NE.AND P0, PT, R15, RZ, PT ;  /* 0x000000ff0f00720c */ /* 0x000fe40003f05270 */
[----:B01----:R-:W-:Y:S02]  /*4030*/  IADD3 R4, PT, PT, R20, -0x1, RZ ;  /* 0xffffffff14047810 */ /* 0x003fe40007ffe0ff */
[----:B------:R-:W-:Y:S02]  /*4040*/  LOP3.LUT R22, R2, 0x3, RZ, 0xc0, !PT ;  /* 0x0000000302167812 */ /* 0x000fe400078ec0ff */
[----:B------:R-:W-:Y:S02]  /*4050*/  ISETP.GE.U32.AND P1, PT, R4, 0x3, PT ;  /* 0x000000030400780c */ /* 0x000fe40003f26070 */
[----:B------:R-:W-:Y:S01]  /*4060*/  LOP3.LUT R7, R2, 0x3ffffff8, RZ, 0xc0, !PT ;  /* 0x3ffffff802077812 */ /* 0x000fe200078ec0ff */
[----:B-----5:R-:W-:-:S12]  /*4070*/  UIMAD UR5, UR5, UR4, URZ ;  /* 0x00000004050572a4 */ /* 0x020fd8000f8e02ff */
.L_x_94:
[----:B0-----:R-:W0:Y:S01]  /*4080*/  LDC R16, c[0x0][0x388] ;  /* 0x0000e200ff107b82 */ /* 0x001e220000000800 */
[----:B------:R-:W-:Y:S01]  /*4090*/  ISETP.GE.U32.AND P3, PT, R6, 0x7, PT ;  /* 0x000000070600780c */ /* 0x000fe20003f66070 */
[----:B------:R-:W-:Y:S01]  /*40a0*/  HFMA2 R15, -RZ, RZ, 0, 0 ;  /* 0x00000000ff0f7431 */ /* 0x000fe200000001ff */
[C---:B------:R-:W-:Y:S01]  /*40b0*/  LEA R18, R17.reuse, R0, 0x1 ;  /* 0x0000000011127211 */ /* 0x040fe200078e08ff */
[----:B------:R-:W-:-:S05]  /*40c0*/  VIADD R17, R17, 0x1 ;  /* 0x0000000111117836 */ /* 0x000fca0000000000 */
[----:B------:R-:W-:Y:S01]  /*40d0*/  ISETP.NE.AND P2, PT, R17, R2, PT ;  /* 0x000000021100720c */ /* 0x000fe20003f45270 */
[----:B0-----:R-:W-:-:S04]  /*40e0*/  IMAD R18, R18, R16, R3 ;  /* 0x0000001012127224 */ /* 0x001fc800078e0203 */
[----:B-1----:R-:W-:Y:S08]  /*40f0*/  @!P3 BRA `(.L_x_89) ;  /* 0x0000000000acb947 */ /* 0x002ff00003800000 */
[----:B------:R-:W0:Y:S01]  /*4100*/  S2UR UR6, SR_CgaCtaId ;  /* 0x00000000000679c3 */ /* 0x000e220000008800 */
[----:B------:R-:W-:Y:S01]  /*4110*/  IMAD.MOV.U32 R19, RZ, RZ, RZ ;  /* 0x000000ffff137224 */ /* 0x000fe200078e00ff */
[----:B------:R-:W-:-:S06]  /*4120*/  UMOV UR4, 0x400 ;  /* 0x0000040000047882 */ /* 0x000fcc0000000000 */
[----:B--2---:R-:W1:Y:S01]  /*4130*/  LDC.64 R4, c[0x0][0x380] ;  /* 0x0000e000ff047b82 */ /* 0x004e620000000a00 */
[----:B0-----:R-:W-:-:S12]  /*4140*/  ULEA UR4, UR6, UR4, 0x18 ;  /* 0x0000000406047291 */ /* 0x001fd8000f8ec0ff */
.L_x_90:
[C---:B--23--:R-:W-:Y:S02]  /*4150*/  LEA R9, R19.reuse, R18, 0x1 ;  /* 0x0000001213097211 */ /* 0x04cfe400078e08ff */
[----:B------:R-:W-:Y:S02]  /*4160*/  IADD3 R19, PT, PT, R19, 0x8, RZ ;  /* 0x0000000813137810 */ /* 0x000fe40007ffe0ff */
[----:B----4-:R-:W-:Y:S01]  /*4170*/  LEA R12, R9, UR4, 0x2 ;  /* 0x00000004090c7c11 */ /* 0x010fe2000f8e10ff */
[----:B------:R-:W-:Y:S01]  /*4180*/  IMAD R15, R16, UR5, R9 ;  /* 0x00000005100f7c24 */ /* 0x000fe2000f8e0209 */
[----:B------:R-:W-:-:S03]  /*4190*/  ISETP.NE.AND P3, PT, R19, R7, PT ;  /* 0x000000071300720c */ /* 0x000fc60003f65270 */
[----:B------:R-:W0:Y:S01]  /*41a0*/  LDS R13, [R12] ;  /* 0x000000000c0d7984 */ /* 0x000e220000000800 */
[C---:B------:R-:W-:Y:S01]  /*41b0*/  VIADD R11, R15.reuse, 0x2 ;  /* 0x000000020f0b7836 */ /* 0x040fe20000000000 */
[C---:B------:R-:W-:Y:S01]  /*41c0*/  IADD3 R27, PT, PT, R15.reuse, 0x4, RZ ;  /* 0x000000040f1b7810 */ /* 0x040fe20007ffe0ff */
[C-C-:B-1----:R-:W-:Y:S01]  /*41d0*/  IMAD.WIDE.U32 R8, R15.reuse, 0x4, R4.reuse ;  /* 0x000000040f087825 */ /* 0x142fe200078e0004 */
[----:B------:R-:W1:Y:S01]  /*41e0*/  LDS R35, [R12+0x8] ;  /* 0x000008000c237984 */ /* 0x000e620000000800 */
[----:B------:R-:W-:Y:S02]  /*41f0*/  IADD3 R24, PT, PT, R15, 0xc, RZ ;  /* 0x0000000c0f187810 */ /* 0x000fe40007ffe0ff */
[----:B------:R-:W-:Y:S01]  /*4200*/  IMAD.WIDE.U32 R10, R11, 0x4, R4 ;  /* 0x000000040b0a7825 */ /* 0x000fe200078e0004 */
[----:B------:R-:W2:Y:S03]  /*4210*/  LDS R37, [R12+0x10] ;  /* 0x000010000c257984 */ /* 0x000ea60000000800 */
[C---:B------:R-:W-:Y:S01]  /*4220*/  VIADD R29, R15.reuse, 0x6 ;  /* 0x000000060f1d7836 */ /* 0x040fe20000000000 */
[----:B------:R-:W3:Y:S01]  /*4230*/  LDS R33, [R12+0x18] ;  /* 0x000018000c217984 */ /* 0x000ee20000000800 */
[----:B------:R-:W-:-:S02]  /*4240*/  VIADD R14, R15, 0xa ;  /* 0x0000000a0f0e7836 */ /* 0x000fc40000000000 */
[--C-:B------:R-:W-:Y:S01]  /*4250*/  IMAD.WIDE.U32 R26, R27, 0x4, R4.reuse ;  /* 0x000000041b1a7825 */ /* 0x100fe200078e0004 */
[----:B------:R-:W4:Y:S03]  /*4260*/  LDS R23, [R12+0x20] ;  /* 0x000020000c177984 */ /* 0x000f260000000800 */
[--C-:B------:R-:W-:Y:S01]  /*4270*/  IMAD.WIDE.U32 R28, R29, 0x4, R4.reuse ;  /* 0x000000041d1c7825 */ /* 0x100fe200078e0004 */
[----:B------:R-:W5:Y:S04]  /*4280*/  LDS R25, [R12+0x28] ;  /* 0x000028000c197984 */ /* 0x000f680000000800 */
[----:B------:R-:W5:Y:S04]  /*4290*/  LDS R21, [R12+0x30] ;  /* 0x000030000c157984 */ /* 0x000f680000000800 */
[----:B------:R0:W5:Y:S02]  /*42a0*/  LDS R31, [R12+0x38] ;  /* 0x000038000c1f7984 */ /* 0x0001640000000800 */
[C---:B0-----:R-:W-:Y:S01]  /*42b0*/  IADD3 R12, PT, PT, R15.reuse, 0x8, RZ ;  /* 0x000000080f0c7810 */ /* 0x041fe20007ffe0ff */
[----:B------:R-:W-:Y:S01]  /*42c0*/  VIADD R15, R15, 0xe ;  /* 0x0000000e0f0f7836 */ /* 0x000fe20000000000 */
[----:B------:R0:W-:Y:S04]  /*42d0*/  STG.E desc[UR8][R8.64], R13 ;  /* 0x0000000d08007986 */ /* 0x0001e8000c101908 */
[----:B-1----:R1:W-:Y:S04]  /*42e0*/  STG.E desc[UR8][R10.64], R35 ;  /* 0x000000230a007986 */ /* 0x0023e8000c101908 */
[----:B--2---:R2:W-:Y:S01]  /*42f0*/  STG.E desc[UR8][R26.64], R37 ;  /* 0x000000251a007986 */ /* 0x0045e2000c101908 */
[----:B0-----:R-:W-:-:S03]  /*4300*/  IMAD.WIDE.U32 R8, R12, 0x4, R4 ;  /* 0x000000040c087825 */ /* 0x001fc600078e0004 */
[----:B---3--:R2:W-:Y:S01]  /*4310*/  STG.E desc[UR8][R28.64], R33 ;  /* 0x000000211c007986 */ /* 0x0085e2000c101908 */
[----:B-1----:R-:W-:-:S03]  /*4320*/  IMAD.WIDE.U32 R10, R14, 0x4, R4 ;  /* 0x000000040e0a7825 */ /* 0x002fc600078e0004 */
[----:B----4-:R2:W-:Y:S01]  /*4330*/  STG.E desc[UR8][R8.64], R23 ;  /* 0x0000001708007986 */ /* 0x0105e2000c101908 */
[----:B------:R-:W-:-:S03]  /*4340*/  IMAD.WIDE.U32 R12, R24, 0x4, R4 ;  /* 0x00000004180c7825 */ /* 0x000fc600078e0004 */
[----:B-----5:R2:W-:Y:S01]  /*4350*/  STG.E desc[UR8][R10.64], R25 ;  /* 0x000000190a007986 */ /* 0x0205e2000c101908 */
[----:B------:R-:W-:-:S03]  /*4360*/  IMAD.WIDE.U32 R14, R15, 0x4, R4 ;  /* 0x000000040f0e7825 */ /* 0x000fc600078e0004 */
[----:B------:R2:W-:Y:S04]  /*4370*/  STG.E desc[UR8][R12.64], R21 ;  /* 0x000000150c007986 */ /* 0x0005e8000c101908 */
[----:B------:R2:W-:Y:S01]  /*4380*/  STG.E desc[UR8][R14.64], R31 ;  /* 0x0000001f0e007986 */ /* 0x0005e2000c101908 */
[----:B------:R-:W-:Y:S05]  /*4390*/  @P3 BRA `(.L_x_90) ;  /* 0xfffffffc006c3947 */ /* 0x000fea000383ffff */
[----:B--2---:R-:W-:-:S07]  /*43a0*/  IMAD.MOV.U32 R15, RZ, RZ, R7 ;  /* 0x000000ffff0f7224 */ /* 0x004fce00078e0007 */
.L_x_89:
[----:B------:R-:W-:-:S13]  /*43b0*/  ISETP.NE.AND P3, PT, R20, RZ, PT ;  /* 0x000000ff1400720c */ /* 0x000fda0003f65270 */
[----:B------:R-:W-:Y:S05]  /*43c0*/  @!P3 BRA `(.L_x_91) ;  /* 0x0000000000d8b947 */ /* 0x000fea0003800000 */
[----:B------:R-:W-:Y:S01]  /*43d0*/  ISETP.NE.AND P3, PT, R22, RZ, PT ;  /* 0x000000ff1600720c */ /* 0x000fe20003f65270 */
[----:B------:R-:W-:-:S12]  /*43e0*/  @!P1 BRA `(.L_x_92) ;  /* 0x00000000005c9947 */ /* 0x000fd80003800000 */
[----:B------:R-:W0:Y:S01]  /*43f0*/  S2UR UR6, SR_CgaCtaId ;  /* 0x00000000000679c3 */ /* 0x000e220000008800 */
[----:B------:R-:W-:Y:S01]  /*4400*/  UMOV UR4, 0x400 ;  /* 0x0000040000047882 */ /* 0x000fe20000000000 */
[C---:B---3--:R-:W-:Y:S02]  /*4410*/  LEA R9, R15.reuse, R18, 0x1 ;  /* 0x000000120f097211 */ /* 0x048fe400078e08ff */
[----:B------:R-:W-:-:S04]  /*4420*/  IADD3 R15, PT, PT, R15, 0x4, RZ ;  /* 0x000000040f0f7810 */ /* 0x000fc80007ffe0ff */
[----:B--2---:R-:W4:Y:S01]  /*4430*/  LDC.64 R4, c[0x0][0x380] ;  /* 0x0000e000ff047b82 */ /* 0x004f220000000a00 */
[----:B0-----:R-:W-:-:S06]  /*4440*/  ULEA UR4, UR6, UR4, 0x18 ;  /* 0x0000000406047291 */ /* 0x001fcc000f8ec0ff */
[----:B------:R-:W-:Y:S01]  /*4450*/  LEA R14, R9, UR4, 0x2 ;  /* 0x00000004090e7c11 */ /* 0x000fe2000f8e10ff */
[----:B------:R-:W-:-:S04]  /*4460*/  IMAD R9, R16, UR5, R9 ;  /* 0x0000000510097c24 */ /* 0x000fc8000f8e0209 */
[----:B------:R-:W0:Y:S01]  /*4470*/  LDS R19, [R14] ;  /* 0x000000000e137984 */ /* 0x000e220000000800 */
[C---:B------:R-:W-:Y:S01]  /*4480*/  VIADD R11, R9.reuse, 0x2 ;  /* 0x00000002090b7836 */ /* 0x040fe20000000000 */
[C---:B------:R-:W-:Y:S01]  /*4490*/  IADD3 R13, PT, PT, R9.reuse, 0x4, RZ ;  /* 0x00000004090d7810 */ /* 0x040fe20007ffe0ff */
[C---:B------:R-:W-:Y:S01]  /*44a0*/  VIADD R27, R9.reuse, 0x6 ;  /* 0x00000006091b7836 */ /* 0x040fe20000000000 */
[----:B------:R-:W1:Y:S01]  /*44b0*/  LDS R21, [R14+0x8] ;  /* 0x000008000e157984 */ /* 0x000e620000000800 */
[----:B----4-:R-:W-:-:S03]  /*44c0*/  IMAD.WIDE.U32 R8, R9, 0x4, R4 ;  /* 0x0000000409087825 */ /* 0x010fc600078e0004 */
[----:B------:R-:W2:Y:S01]  /*44d0*/  LDS R23, [R14+0x10] ;  /* 0x000010000e177984 */ /* 0x000ea20000000800 */
[----:B------:R-:W-:-:S03]  /*44e0*/  IMAD.WIDE.U32 R10, R11, 0x4, R4 ;  /* 0x000000040b0a7825 */ /* 0x000fc600078e0004 */
[----:B------:R-:W3:Y:S01]  /*44f0*/  LDS R25, [R14+0x18] ;  /* 0x000018000e197984 */ /* 0x000ee20000000800 */
[----:B------:R-:W-:-:S04]  /*4500*/  IMAD.WIDE.U32 R12, R13, 0x4, R4 ;  /* 0x000000040d0c7825 */ /* 0x000fc800078e0004 */
[----:B------:R-:W-:Y:S01]  /*4510*/  IMAD.WIDE.U32 R4, R27, 0x4, R4 ;  /* 0x000000041b047825 */ /* 0x000fe200078e0004 */
[----:B0-----:R0:W-:Y:S04]  /*4520*/  STG.E desc[UR8][R8.64], R19 ;  /* 0x0000001308007986 */ /* 0x0011e8000c101908 */
[----:B-1----:R0:W-:Y:S04]  /*4530*/  STG.E desc[UR8][R10.64], R21 ;  /* 0x000000150a007986 */ /* 0x0021e8000c101908 */
[----:B--2---:R0:W-:Y:S04]  /*4540*/  STG.E desc[UR8][R12.64], R23 ;  /* 0x000000170c007986 */ /* 0x0041e8000c101908 */
[----:B---3--:R0:W-:Y:S02]  /*4550*/  STG.E desc[UR8][R4.64], R25 ;  /* 0x0000001904007986 */ /* 0x0081e4000c101908 */
.L_x_92:
[----:B------:R-:W-:Y:S05]  /*4560*/  @!P3 BRA `(.L_x_91) ;  /* 0x000000000070b947 */ /* 0x000fea0003800000 */
[----:B------:R-:W-:-:S13]  /*4570*/  ISETP.NE.AND P3, PT, R22, 0x1, PT ;  /* 0x000000011600780c */ /* 0x000fda0003f65270 */
[----:B------:R-:W-:Y:S05]  /*4580*/  @!P3 BRA `(.L_x_93) ;  /* 0x00000000003cb947 */ /* 0x000fea0003800000 */
[----:B------:R-:W1:Y:S01]  /*4590*/  S2UR UR6, SR_CgaCtaId ;  /* 0x00000000000679c3 */ /* 0x000e620000008800 */
[----:B------:R-:W-:Y:S01]  /*45a0*/  UMOV UR4, 0x400 ;  /* 0x0000040000047882 */ /* 0x000fe20000000000 */
[C---:B0--3--:R-:W-:Y:S02]  /*45b0*/  IMAD R9, R15.reuse, 0x2, R18 ;  /* 0x000000020f097824 */ /* 0x049fe400078e0212 */
[----:B------:R-:W-:-:S04]  /*45c0*/  VIADD R15, R15, 0x2 ;  /* 0x000000020f0f7836 */ /* 0x000fc80000000000 */
[----:B--2---:R-:W4:Y:S01]  /*45d0*/  LDC.64 R4, c[0x0][0x380] ;  /* 0x0000e000ff047b82 */ /* 0x004f220000000a00 */
[----:B-1----:R-:W-:-:S06]  /*45e0*/  ULEA UR4, UR6, UR4, 0x18 ;  /* 0x0000000406047291 */ /* 0x002fcc000f8ec0ff */
[----:B------:R-:W-:Y:S01]  /*45f0*/  LEA R10, R9, UR4, 0x2 ;  /* 0x00000004090a7c11 */ /* 0x000fe2000f8e10ff */
[----:B------:R-:W-:-:S04]  /*4600*/  IMAD R9, R16, UR5, R9 ;  /* 0x0000000510097c24 */ /* 0x000fc8000f8e0209 */
[----:B------:R-:W0:Y:S01]  /*4610*/  LDS R11, [R10] ;  /* 0x000000000a0b7984 */ /* 0x000e220000000800 */
[C---:B------:R-:W-:Y:S01]  /*4620*/  IADD3 R19, PT, PT, R9.reuse, 0x2, RZ ;  /* 0x0000000209137810 */ /* 0x040fe20007ffe0ff */
[--C-:B----4-:R-:W-:Y:S02]  /*4630*/  IMAD.WIDE.U32 R8, R9, 0x4, R4.reuse ;  /* 0x0000000409087825 */ /* 0x110fe400078e0004 */
[----:B------:R-:W1:Y:S02]  /*4640*/  LDS R13, [R10+0x8] ;  /* 0x000008000a0d7984 */ /* 0x000e640000000800 */
[----:B------:R-:W-:Y:S02]  /*4650*/  IMAD.WIDE.U32 R4, R19, 0x4, R4 ;  /* 0x0000000413047825 */ /* 0x000fe400078e0004 */
[----:B0-----:R0:W-:Y:S04]  /*4660*/  STG.E desc[UR8][R8.64], R11 ;  /* 0x0000000b08007986 */ /* 0x0011e8000c101908 */
[----:B-1----:R0:W-:Y:S02]  /*4670*/  STG.E desc[UR8][R4.64], R13 ;  /* 0x0000000d04007986 */ /* 0x0021e4000c101908 */
.L_x_93:
[----:B------:R-:W-:Y:S05]  /*4680*/  @!P0 BRA `(.L_x_91) ;  /* 0x0000000000288947 */ /* 0x000fea0003800000 */
[----:B------:R-:W1:Y:S01]  /*4690*/  S2UR UR6, SR_CgaCtaId ;  /* 0x00000000000679c3 */ /* 0x000e620000008800 */
[----:B------:R-:W-:Y:S01]  /*46a0*/  UMOV UR4, 0x400 ;  /* 0x0000040000047882 */ /* 0x000fe20000000000 */
[----:B0--3--:R-:W-:-:S06]  /*46b0*/  LEA R9, R15, R18, 0x1 ;  /* 0x000000120f097211 */ /* 0x009fcc00078e08ff */
[----:B--2---:R-:W0:Y:S01]  /*46c0*/  LDC.64 R4, c[0x0][0x380] ;  /* 0x0000e000ff047b82 */ /* 0x004e220000000a00 */
[----:B-1----:R-:W-:-:S06]  /*46d0*/  ULEA UR4, UR6, UR4, 0x18 ;  /* 0x0000000406047291 */ /* 0x002fcc000f8ec0ff */
[----:B----4-:R-:W-:Y:S01]  /*46e0*/  LEA R8, R9, UR4, 0x2 ;  /* 0x0000000409087c11 */ /* 0x010fe2000f8e10ff */
[----:B------:R-:W-:-:S04]  /*46f0*/  IMAD R9, R16, UR5, R9 ;  /* 0x0000000510097c24 */ /* 0x000fc8000f8e0209 */
[----:B------:R-:W1:Y:S01]  /*4700*/  LDS R11, [R8] ;  /* 0x00000000080b7984 */ /* 0x000e620000000800 */
[----:B0-----:R-:W-:-:S05]  /*4710*/  IMAD.WIDE.U32 R4, R9, 0x4, R4 ;  /* 0x0000000409047825 */ /* 0x001fca00078e0004 */
[----:B-1----:R1:W-:Y:S02]  /*4720*/  STG.E desc[UR8][R4.64], R11 ;  /* 0x0000000b04007986 */ /* 0x0023e4000c101908 */
.L_x_91:
[----:B------:R-:W-:Y:S05]  /*4730*/  @P2 BRA `(.L_x_94) ;  /* 0xfffffff800502947 */ /* 0x000fea000383ffff */
.L_x_88:
[----:B------:R-:W-:Y:S06]  /*4740*/  BAR.SYNC.DEFER_BLOCKING 0x0 ;  /* 0x0000000000007b1d */ /* 0x000fec0000010000 */
[----:B--2---:R-:W-:Y:S05]  /*4750*/  EXIT ;  /* 0x000000000000794d */ /* 0x004fea0003800000 */
        .weak           $__internal_0_$__cuda_sm20_sqrt_rn_f32_slowpath
        .type           $__internal_0_$__cuda_sm20_sqrt_rn_f32_slowpath,@function
        .size           $__internal_0_$__cuda_sm20_sqrt_rn_f32_slowpath,($__internal_1_$__cuda_sm3x_div_rn_noftz_f32_slowpath - $__internal_0_$__cuda_sm20_sqrt_rn_f32_slowpath)
$__internal_0_$__cuda_sm20_sqrt_rn_f32_slowpath:
[----:B------:R-:W-:-:S13]  /*4760*/  LOP3.LUT P3, RZ, R0, 0x7fffffff, RZ, 0xc0, !PT ;  /* 0x7fffffff00ff7812 */ /* 0x000fda000786c0ff */
[----:B------:R-:W-:Y:S01]  /*4770*/  @!P3 IMAD.MOV.U32 R3, RZ, RZ, R0 ;  /* 0x000000ffff03b224 */ /* 0x000fe200078e0000 */
[----:B------:R-:W-:Y:S06]  /*4780*/  @!P3 BRA `(.L_x_95) ;  /* 0x000000000040b947 */ /* 0x000fec0003800000 */
[----:B------:R-:W-:-:S13]  /*4790*/  FSETP.GEU.FTZ.AND P3, PT, R0, RZ, PT ;  /* 0x000000ff0000720b */ /* 0x000fda0003f7e000 */
[----:B------:R-:W-:Y:S01]  /*47a0*/  @!P3 MOV R3, 0x7fffffff ;  /* 0x7fffffff0003b802 */ /* 0x000fe20000000f00 */
[----:B------:R-:W-:Y:S06]  /*47b0*/  @!P3 BRA `(.L_x_95) ;  /* 0x000000000034b947 */ /* 0x000fec0003800000 */
[----:B------:R-:W-:-:S13]  /*47c0*/  FSETP.GTU.FTZ.AND P3, PT, |R0|, +INF , PT ;  /* 0x7f8000000000780b */ /* 0x000fda0003f7c200 */
[----:B------:R-:W-:Y:S01]  /*47d0*/  @P3 FADD.FTZ R3, R0, 1 ;  /* 0x3f80000000033421 */ /* 0x000fe20000010000 */
[----:B------:R-:W-:Y:S06]  /*47e0*/  @P3 BRA `(.L_x_95) ;  /* 0x0000000000283947 */ /* 0x000fec0003800000 */
[----:B------:R-:W-:-:S13]  /*47f0*/  FSETP.NEU.FTZ.AND P3, PT, |R0|, +INF , PT ;  /* 0x7f8000000000780b */ /* 0x000fda0003f7d200 */
[----:B------:R-:W-:-:S04]  /*4800*/  @P3 FFMA R12, R0, 1.84467440737095516160e+19, RZ ;  /* 0x5f800000000c3823 */ /* 0x000fc800000000ff */
[----:B------:R-:W0:Y:S02]  /*4810*/  @P3 MUFU.RSQ R3, R12 ;  /* 0x0000000c00033308 */ /* 0x000e240000001400 */
[----:B0-----:R-:W-:Y:S01]  /*4820*/  @P3 FMUL.FTZ R13, R12, R3 ;  /* 0x000000030c0d3220 */ /* 0x001fe20000410000 */
[----:B------:R-:W-:Y:S01]  /*4830*/  @P3 FMUL.FTZ R22, R3, 0.5 ;  /* 0x3f00000003163820 */ /* 0x000fe20000410000 */
[----:B------:R-:W-:Y:S02]  /*4840*/  @!P3 IMAD.MOV.U32 R3, RZ, RZ, R0 ;  /* 0x000000ffff03b224 */ /* 0x000fe400078e0000 */
[----:B------:R-:W-:-:S04]  /*4850*/  @P3 FADD.FTZ R17, -R13, -RZ ;  /* 0x800000ff0d113221 */ /* 0x000fc80000010100 */
[----:B------:R-:W-:-:S04]  /*4860*/  @P3 FFMA R18, R13, R17, R12 ;  /* 0x000000110d123223 */ /* 0x000fc8000000000c */
[----:B------:R-:W-:-:S04]  /*4870*/  @P3 FFMA R18, R18, R22, R13 ;  /* 0x0000001612123223 */ /* 0x000fc8000000000d */
[----:B------:R-:W-:-:S07]  /*4880*/  @P3 FMUL.FTZ R3, R18, 2.3283064365386962891e-10 ;  /* 0x2f80000012033820 */ /* 0x000fce0000410000 */
.L_x_95:
[----:B------:R-:W-:Y:S02]  /*4890*/  HFMA2 R13, -RZ, RZ, 0, 0 ;  /* 0x00000000ff0d7431 */ /* 0x000fe400000001ff */
[----:B------:R-:W-:Y:S01]  /*48a0*/  IMAD.MOV.U32 R12, RZ, RZ, R23 ;  /* 0x000000ffff0c7224 */ /* 0x000fe200078e0017 */
[----:B------:R-:W-:-:S03]  /*48b0*/  MOV R0, R3 ;  /* 0x0000000300007202 */ /* 0x000fc60000000f00 */
[----:B------:R-:W-:Y:S05]  /*48c0*/  RET.REL.NODEC R12 `(_Z27right_looking_launch_kernelPfi) ;  /* 0xffffffb40ccc7950 */ /* 0x000fea0003c3ffff */
        .weak           $__internal_1_$__cuda_sm3x_div_rn_noftz_f32_slowpath
        .type           $__internal_1_$__cuda_sm3x_div_rn_noftz_f32_slowpath,@function
        .size           $__internal_1_$__cuda_sm3x_div_rn_noftz_f32_slowpath,(.L_x_109 - $__internal_1_$__cuda_sm3x_div_rn_noftz_f32_slowpath)
$__internal_1_$__cuda_sm3x_div_rn_noftz_f32_slowpath:
[----:B------:R-:W-:Y:S01]  /*48d0*/  SHF.R.U32.HI R13, RZ, 0x17, R3 ;  /* 0x00000017ff0d7819 */ /* 0x000fe20000011603 */
[----:B------:R-:W-:Y:S01]  /*48e0*/  BSSY.RECONVERGENT B2, `(.L_x_96) ;  /* 0x0000062000027945 */ /* 0x000fe20003800200 */
[----:B------:R-:W-:Y:S02]  /*48f0*/  SHF.R.U32.HI R24, RZ, 0x17, R0 ;  /* 0x00000017ff187819 */ /* 0x000fe40000011600 */
[----:B------:R-:W-:Y:S02]  /*4900*/  LOP3.LUT R13, R13, 0xff, RZ, 0xc0, !PT ;  /* 0x000000ff0d0d7812 */ /* 0x000fe400078ec0ff */
[----:B------:R-:W-:-:S03]  /*4910*/  LOP3.LUT R24, R24, 0xff, RZ, 0xc0, !PT ;  /* 0x000000ff18187812 */ /* 0x000fc600078ec0ff */
[----:B------:R-:W-:Y:S01]  /*4920*/  VIADD R28, R13, 0xffffffff ;  /* 0xffffffff0d1c7836 */ /* 0x000fe20000000000 */
[----:B------:R-:W-:-:S04]  /*4930*/  IADD3 R26, PT, PT, R24, -0x1, RZ ;  /* 0xffffffff181a7810 */ /* 0x000fc80007ffe0ff */
[----:B------:R-:W-:-:S04]  /*4940*/  ISETP.GT.U32.AND P3, PT, R28, 0xfd, PT ;  /* 0x000000fd1c00780c */ /* 0x000fc80003f64070 */
[----:B------:R-:W-:-:S13]  /*4950*/  ISETP.GT.U32.OR P3, PT, R26, 0xfd, P3 ;  /* 0x000000fd1a00780c */ /* 0x000fda0001f64470 */
[----:B------:R-:W-:Y:S01]  /*4960*/  @!P3 IMAD.MOV.U32 R12, RZ, RZ, RZ ;  /* 0x000000ffff0cb224 */ /* 0x000fe200078e00ff */
[----:B------:R-:W-:Y:S06]  /*4970*/  @!P3 BRA `(.L_x_97) ;  /* 0x00000000005cb947 */ /* 0x000fec0003800000 */
[----:B------:R-:W-:Y:S02]  /*4980*/  FSETP.GTU.FTZ.AND P3, PT, |R0|, +INF , PT ;  /* 0x7f8000000000780b */ /* 0x000fe40003f7c200 */
[----:B------:R-:W-:-:S04]  /*4990*/  FSETP.GTU.FTZ.AND P4, PT, |R3|, +INF , PT ;  /* 0x7f8000000300780b */ /* 0x000fc80003f9c200 */
[----:B------:R-:W-:-:S13]  /*49a0*/  PLOP3.LUT P3, PT, P3, P4, PT, 0xf8, 0x8f ;  /* 0x00000000008f781c */ /* 0x000fda0001f69f70 */
[----:B------:R-:W-:Y:S05]  /*49b0*/  @P3 BRA `(.L_x_98) ;  /* 0x00000004004c3947 */ /* 0x000fea0003800000 */
[----:B------:R-:W-:-:S13]  /*49c0*/  LOP3.LUT P3, RZ, R3, 0x7fffffff, R0, 0xc8, !PT ;  /* 0x7fffffff03ff7812 */ /* 0x000fda000786c800 */
[----:B------:R-:W-:Y:S05]  /*49d0*/  @!P3 BRA `(.L_x_99) ;  /* 0x00000004003cb947 */ /* 0x000fea0003800000 */
[C---:B------:R-:W-:Y:S02]  /*49e0*/  FSETP.NEU.FTZ.AND P5, PT, |R0|.reuse, +INF , PT ;  /* 0x7f8000000000780b */ /* 0x040fe40003fbd200 */
[----:B------:R-:W-:Y:S02]  /*49f0*/  FSETP.NEU.FTZ.AND P4, PT, |R3|, +INF , PT ;  /* 0x7f8000000300780b */ /* 0x000fe40003f9d200 */
[----:B------:R-:W-:-:S11]  /*4a00*/  FSETP.NEU.FTZ.AND P3, PT, |R0|, +INF , PT ;  /* 0x7f8000000000780b */ /* 0x000fd60003f7d200 */
[----:B------:R-:W-:Y:S05]  /*4a10*/  @!P4 BRA !P5, `(.L_x_99) ;  /* 0x00000004002cc947 */ /* 0x000fea0006800000 */
[----:B------:R-:W-:-:S04]  /*4a20*/  LOP3.LUT P5, RZ, R0, 0x7fffffff, RZ, 0xc0, !PT ;  /* 0x7fffffff00ff7812 */ /* 0x000fc800078ac0ff */
[----:B------:R-:W-:-:S13]  /*4a30*/  PLOP3.LUT P5, PT, P4, P5, PT, 0x2f, 0xf2 ;  /* 0x0000000000f2781c */ /* 0x000fda00027aa577 */
[----:B------:R-:W-:Y:S05]  /*4a40*/  @P5 BRA `(.L_x_100) ;  /* 0x0000000400185947 */ /* 0x000fea0003800000 */
[----:B------:R-:W-:-:S04]  /*4a50*/  LOP3.LUT P4, RZ, R3, 0x7fffffff, RZ, 0xc0, !PT ;  /* 0x7fffffff03ff7812 */ /* 0x000fc8000788c0ff */
[----:B------:R-:W-:-:S13]  /*4a60*/  PLOP3.LUT P3, PT, P3, P4, PT, 0x2f, 0xf2 ;  /* 0x0000000000f2781c */ /* 0x000fda0001f68577 */
[----:B------:R-:W-:Y:S05]  /*4a70*/  @P3 BRA `(.L_x_101) ;  /* 0x0000000400003947 */ /* 0x000fea0003800000 */
[----:B------:R-:W-:-:S13]  /*4a80*/  ISETP.GE.AND P3, PT, R26, RZ, PT ;  /* 0x000000ff1a00720c */ /* 0x000fda0003f66270 */
[----:B------:R-:W-:Y:S01]  /*4a90*/  @P3 MOV R12, RZ ;  /* 0x000000ff000c3202 */ /* 0x000fe20000000f00 */
[----:B------:R-:W-:Y:S01]  /*4aa0*/  @!P3 FFMA R0, R0, 1.84467440737095516160e+19, RZ ;  /* 0x5f8000000000b823 */ /* 0x000fe200000000ff */
[----:B------:R-:W-:Y:S01]  /*4ab0*/  @!P3 IMAD.MOV.U32 R12, RZ, RZ, -0x40 ;  /* 0xffffffc0ff0cb424 */ /* 0x000fe200078e00ff */
[----:B------:R-:W-:-:S13]  /*4ac0*/  ISETP.GE.AND P3, PT, R28, RZ, PT ;  /* 0x000000ff1c00720c */ /* 0x000fda0003f66270 */
[----:B------:R-:W-:Y:S01]  /*4ad0*/  @!P3 FFMA R3, R3, 1.84467440737095516160e+19, RZ ;  /* 0x5f8000000303b823 */ /* 0x000fe200000000ff */
[----:B------:R-:W-:-:S07]  /*4ae0*/  @!P3 IADD3 R12, PT, PT, R12, 0x40, RZ ;  /* 0x000000400c0cb810 */ /* 0x000fce0007ffe0ff */
.L_x_97:
[----:B------:R-:W-:Y:S01]  /*4af0*/  LEA R26, R13, 0xc0800000, 0x17 ;  /* 0xc08000000d1a7811 */ /* 0x000fe200078eb8ff */
[----:B------:R-:W-:Y:S01]  /*4b00*/  BSSY.RECONVERGENT B3, `(.L_x_102) ;  /* 0x0000036000037945 */ /* 0x000fe20003800200 */
[----:B------:R-:W-:-:S03]  /*4b10*/  IADD3 R24, PT, PT, R24, -0x7f, RZ ;  /* 0xffffff8118187810 */ /* 0x000fc60007ffe0ff */
[----:B------:R-:W-:Y:S01]  /*4b20*/  IMAD.IADD R28, R3, 0x1, -R26 ;  /* 0x00000001031c7824 */ /* 0x000fe200078e0a1a */
[C---:B------:R-:W-:Y:S01]  /*4b30*/  IADD3 R31, PT, PT, R24.reuse, 0x7f, -R13 ;  /* 0x0000007f181f7810 */ /* 0x040fe20007ffe80d */
[----:B------:R-:W-:Y:S02]  /*4b40*/  IMAD R0, R24, -0x800000, R0 ;  /* 0xff80000018007824 */ /* 0x000fe400078e0200 */
[----:B------:R-:W0:Y:S01]  /*4b50*/  MUFU.RCP R26, R28 ;  /* 0x0000001c001a7308 */ /* 0x000e220000001000 */
[----:B------:R-:W-:Y:S01]  /*4b60*/  FADD.FTZ R29, -R28, -RZ ;  /* 0x800000ff1c1d7221 */ /* 0x000fe20000010100 */
[----:B------:R-:W-:-:S03]  /*4b70*/  IMAD.IADD R31, R31, 0x1, R12 ;  /* 0x000000011f1f7824 */ /* 0x000fc600078e020c */
[----:B0-----:R-:W-:-:S04]  /*4b80*/  FFMA R3, R26, R29, 1 ;  /* 0x3f8000001a037423 */ /* 0x001fc8000000001d */
[----:B------:R-:W-:-:S04]  /*4b90*/  FFMA R3, R26, R3, R26 ;  /* 0x000000031a037223 */ /* 0x000fc8000000001a */
[----:B------:R-:W-:-:S04]  /*4ba0*/  FFMA R26, R0, R3, RZ ;  /* 0x00000003001a7223 */ /* 0x000fc800000000ff */
[----:B------:R-:W-:-:S04]  /*4bb0*/  FFMA R30, R29, R26, R0 ;  /* 0x0000001a1d1e7223 */ /* 0x000fc80000000000 */
[----:B------:R-:W-:-:S04]  /*4bc0*/  FFMA R26, R3, R30, R26 ;  /* 0x0000001e031a7223 */ /* 0x000fc8000000001a */
[----:B------:R-:W-:-:S04]  /*4bd0*/  FFMA R29, R29, R26, R0 ;  /* 0x0000001a1d1d7223 */ /* 0x000fc80000000000 */
[----:B------:R-:W-:-:S05]  /*4be0*/  FFMA R0, R3, R29, R26 ;  /* 0x0000001d03007223 */ /* 0x000fca000000001a */
[----:B------:R-:W-:-:S04]  /*4bf0*/  SHF.R.U32.HI R13, RZ, 0x17, R0 ;  /* 0x00000017ff0d7819 */ /* 0x000fc80000011600 */
[----:B------:R-:W-:-:S04]  /*4c00*/  LOP3.LUT R13, R13, 0xff, RZ, 0xc0, !PT ;  /* 0x000000ff0d0d7812 */ /* 0x000fc800078ec0ff */
[----:B------:R-:W-:-:S05]  /*4c10*/  IADD3 R13, PT, PT, R13, R31, RZ ;  /* 0x0000001f0d0d7210 */ /* 0x000fca0007ffe0ff */
[----:B------:R-:W-:-:S05]  /*4c20*/  VIADD R12, R13, 0xffffffff ;  /* 0xffffffff0d0c7836 */ /* 0x000fca0000000000 */
[----:B------:R-:W-:-:S13]  /*4c30*/  ISETP.GE.U32.AND P3, PT, R12, 0xfe, PT ;  /* 0x000000fe0c00780c */ /* 0x000fda0003f66070 */
[----:B------:R-:W-:Y:S05]  /*4c40*/  @!P3 BRA `(.L_x_103) ;  /* 0x000000000080b947 */ /* 0x000fea0003800000 */
[----:B------:R-:W-:-:S13]  /*4c50*/  ISETP.GT.AND P3, PT, R13, 0xfe, PT ;  /* 0x000000fe0d00780c */ /* 0x000fda0003f64270 */
[----:B------:R-:W-:Y:S05]  /*4c60*/  @P3 BRA `(.L_x_104) ;  /* 0x00000000006c3947 */ /* 0x000fea0003800000 */
[----:B------:R-:W-:-:S13]  /*4c70*/  ISETP.GE.AND P3, PT, R13, 0x1, PT ;  /* 0x000000010d00780c */ /* 0x000fda0003f66270 */
[----:B------:R-:W-:Y:S05]  /*4c80*/  @P3 BRA `(.L_x_105) ;  /* 0x0000000000743947 */ /* 0x000fea0003800000 */
[----:B------:R-:W-:Y:S02]  /*4c90*/  ISETP.GE.AND P3, PT, R13, -0x18, PT ;  /* 0xffffffe80d00780c */ /* 0x000fe40003f66270 */
[----:B------:R-:W-:-:S11]  /*4ca0*/  LOP3.LUT R0, R0, 0x80000000, RZ, 0xc0, !PT ;  /* 0x8000000000007812 */ /* 0x000fd600078ec0ff */
[----:B------:R-:W-:Y:S05]  /*4cb0*/  @!P3 BRA `(.L_x_105) ;  /* 0x000000000068b947 */ /* 0x000fea0003800000 */
[CCC-:B------:R-:W-:Y:S01]  /*4cc0*/  FFMA.RZ R24, R3.reuse, R29.reuse, R26.reuse ;  /* 0x0000001d03187223 */ /* 0x1c0fe2000000c01a */
[CCC-:B------:R-:W-:Y:S01]  /*4cd0*/  FFMA.RP R12, R3.reuse, R29.reuse, R26.reuse ;  /* 0x0000001d030c7223 */ /* 0x1c0fe2000000801a */
[----:B------:R-:W-:Y:S01]  /*4ce0*/  FFMA.RM R3, R3, R29, R26 ;  /* 0x0000001d03037223 */ /* 0x000fe2000000401a */
[C---:B------:R-:W-:Y:S01]  /*4cf0*/  ISETP.NE.AND P3, PT, R13.reuse, RZ, PT ;  /* 0x000000ff0d00720c */ /* 0x040fe20003f65270 */
[C---:B------:R-:W-:Y:S01]  /*4d00*/  VIADD R29, R13.reuse, 0x20 ;  /* 0x000000200d1d7836 */ /* 0x040fe20000000000 */
[----:B------:R-:W-:Y:S02]  /*4d10*/  LOP3.LUT R24, R24, 0x7fffff, RZ, 0xc0, !PT ;  /* 0x007fffff18187812 */ /* 0x000fe400078ec0ff */
[----:B------:R-:W-:Y:S02]  /*4d20*/  IADD3 R31, PT, PT, -R13, RZ, RZ ;  /* 0x000000ff0d1f7210 */ /* 0x000fe40007ffe1ff */
[----:B------:R-:W-:Y:S02]  /*4d30*/  LOP3.LUT R24, R24, 0x800000, RZ, 0xfc, !PT ;  /* 0x0080000018187812 */ /* 0x000fe400078efcff */
[----:B------:R-:W-:-:S02]  /*4d40*/  SEL R31, R31, RZ, P3 ;  /* 0x000000ff1f1f7207 */ /* 0x000fc40001800000 */
[----:B------:R-:W-:Y:S02]  /*4d50*/  ISETP.NE.AND P3, PT, R13, RZ, PT ;  /* 0x000000ff0d00720c */ /* 0x000fe40003f65270 */
[----:B------:R-:W-:Y:S02]  /*4d60*/  SHF.L.U32 R29, R24, R29, RZ ;  /* 0x0000001d181d7219 */ /* 0x000fe400000006ff */
[----:B------:R-:W-:Y:S02]  /*4d70*/  FSETP.NEU.FTZ.AND P4, PT, R12, R3, PT ;  /* 0x000000030c00720b */ /* 0x000fe40003f9d000 */
[----:B------:R-:W-:Y:S02]  /*4d80*/  ISETP.NE.AND P3, PT, R29, RZ, P3 ;  /* 0x000000ff1d00720c */ /* 0x000fe40001f65270 */
[----:B------:R-:W-:Y:S02]  /*4d90*/  SHF.R.U32.HI R31, RZ, R31, R24 ;  /* 0x0000001fff1f7219 */ /* 0x000fe40000011618 */
[----:B------:R-:W-:-:S02]  /*4da0*/  PLOP3.LUT P3, PT, P4, P3, PT, 0xf8, 0x8f ;  /* 0x00000000008f781c */ /* 0x000fc40002767f70 */
[----:B------:R-:W-:Y:S02]  /*4db0*/  SHF.R.U32.HI R12, RZ, 0x1, R31 ;  /* 0x00000001ff0c7819 */ /* 0x000fe4000001161f */
[----:B------:R-:W-:-:S04]  /*4dc0*/  SEL R3, RZ, 0x1, !P3 ;  /* 0x00000001ff037807 */ /* 0x000fc80005800000 */
[----:B------:R-:W-:-:S04]  /*4dd0*/  LOP3.LUT R24, R3, 0x1, R12, 0xf8, !PT ;  /* 0x0000000103187812 */ /* 0x000fc800078ef80c */
[----:B------:R-:W-:-:S04]  /*4de0*/  LOP3.LUT R31, R24, R31, RZ, 0xc0, !PT ;  /* 0x0000001f181f7212 */ /* 0x000fc800078ec0ff */
[----:B------:R-:W-:-:S04]  /*4df0*/  IADD3 R31, PT, PT, R12, R31, RZ ;  /* 0x0000001f0c1f7210 */ /* 0x000fc80007ffe0ff */
[----:B------:R-:W-:Y:S01]  /*4e00*/  LOP3.LUT R0, R31, R0, RZ, 0xfc, !PT ;  /* 0x000000001f007212 */ /* 0x000fe200078efcff */
[----:B------:R-:W-:Y:S06]  /*4e10*/  BRA `(.L_x_105) ;  /* 0x0000000000107947 */ /* 0x000fec0003800000 */
.L_x_104:
[----:B------:R-:W-:-:S04]  /*4e20*/  LOP3.LUT R0, R0, 0x80000000, RZ, 0xc0, !PT ;  /* 0x8000000000007812 */ /* 0x000fc800078ec0ff */
[----:B------:R-:W-:Y:S01]  /*4e30*/  LOP3.LUT R0, R0, 0x7f800000, RZ, 0xfc, !PT ;  /* 0x7f80000000007812 */ /* 0x000fe200078efcff */
[----:B------:R-:W-:Y:S06]  /*4e40*/  BRA `(.L_x_105) ;  /* 0x0000000000047947 */ /* 0x000fec0003800000 */
.L_x_103:
[----:B------:R-:W-:-:S07]  /*4e50*/  IMAD R0, R31, 0x800000, R0 ;  /* 0x008000001f007824 */ /* 0x000fce00078e0200 */
.L_x_105:
[----:B------:R-:W-:Y:S05]  /*4e60*/  BSYNC.RECONVERGENT B3 ;  /* 0x0000000000037941 */ /* 0x000fea0003800200 */
.L_x_102:
[----:B------:R-:W-:Y:S05]  /*4e70*/  BRA `(.L_x_106) ;  /* 0x0000000000207947 */ /* 0x000fea0003800000 */
.L_x_101:
[----:B------:R-:W-:-:S04]  /*4e80*/  LOP3.LUT R0, R3, 0x80000000, R0, 0x48, !PT ;  /* 0x8000000003007812 */ /* 0x000fc800078e4800 */
[----:B------:R-:W-:Y:S01]  /*4e90*/  LOP3.LUT R0, R0, 0x7f800000, RZ, 0xfc, !PT ;  /* 0x7f80000000007812 */ /* 0x000fe200078efcff */
[----:B------:R-:W-:Y:S06]  /*4ea0*/  BRA `(.L_x_106) ;  /* 0x0000000000147947 */ /* 0x000fec0003800000 */
.L_x_100:
[----:B------:R-:W-:Y:S01]  /*4eb0*/  LOP3.LUT R0, R3, 0x80000000, R0, 0x48, !PT ;  /* 0x8000000003007812 */ /* 0x000fe200078e4800 */
[----:B------:R-:W-:Y:S06]  /*4ec0*/  BRA `(.L_x_106) ;  /* 0x00000000000c7947 */ /* 0x000fec0003800000 */
.L_x_99:
[----:B------:R-:W0:Y:S01]  /*4ed0*/  MUFU.RSQ R0, -QNAN ;  /* 0xffc0000000007908 */ /* 0x000e220000001400 */
[----:B------:R-:W-:Y:S05]  /*4ee0*/  BRA `(.L_x_106) ;  /* 0x0000000000047947 */ /* 0x000fea0003800000 */
.L_x_98:
[----:B------:R-:W-:-:S07]  /*4ef0*/  FADD.FTZ R0, R0, R3 ;  /* 0x0000000300007221 */ /* 0x000fce0000010000 */
.L_x_106:
[----:B------:R-:W-:Y:S05]  /*4f00*/  BSYNC.RECONVERGENT B2 ;  /* 0x0000000000027941 */ /* 0x000fea0003800200 */
.L_x_96:
[----:B------:R-:W-:Y:S02]  /*4f10*/  HFMA2 R13, -RZ, RZ, 0, 0 ;  /* 0x00000000ff0d7431 */ /* 0x000fe400000001ff */
[----:B------:R-:W-:Y:S01]  /*4f20*/  IMAD.MOV.U32 R12, RZ, RZ, R18 ;  /* 0x000000ffff0c7224 */ /* 0x000fe200078e0012 */
[----:B0-----:R-:W-:-:S03]  /*4f30*/  MOV R3, R0 ;  /* 0x0000000000037202 */ /* 0x001fc60000000f00 */
[----:B------:R-:W-:Y:S05]  /*4f40*/  RET.REL.NODEC R12 `(_Z27right_looking_launch_kernelPfi) ;  /* 0xffffffb00c2c7950 */ /* 0x000fea0003c3ffff */
.L_x_107:
[----:B------:R-:W-:-:S00]  /*4f50*/  BRA `(.L_x_107) ;  /* 0xfffffffc00fc7947 */ /* 0x000fc0000383ffff */
[----:B------:R-:W-:-:S00]  /*4f60*/  NOP ;  /* 0x0000000000007918 */ /* 0x000fc00000000000 */
        /* <DEDUP_REMOVED lines=9> */
.L_x_109:


//--------------------- .nv.shared._Z27right_looking_launch_kernelPfi --------------------------
	.section	.nv.shared._Z27right_looking_launch_kernelPfi,"aw",@nobits
	.sectionflags	@""
	.align	16
	.zero		1024


//--------------------- .nv.shared.reserved.0     --------------------------
	.section	.nv.shared.reserved.0,"aw",@nobits
	.weak		__nv_reservedSMEM_offset_0_alias
	.size		__nv_reservedSMEM_offset_0_alias, 0, 64
	.other		__nv_reservedSMEM_offset_0_alias,@"STO_CUDA_RESERVED_SHARED STV_DEFAULT"
__nv_reservedSMEM_offset_0_alias:
	.zero		0
	.zero		64


//--------------------- .nv.constant0._Z27right_looking_launch_kernelPfi --------------------------
	.section	.nv.constant0._Z27right_looking_launch_kernelPfi,"a",@progbits
	.sectionflags	@""
	.align	4
.nv.constant0._Z27right_looking_launch_kernelPfi:
	.zero		908


//--------------------- SYMBOLS --------------------------

	.type		.nv.reservedSmem.offset0,@object
	.size		.nv.reservedSmem.offset0,0x4
	.type		.nv.reservedSmem.cap,@object
	.size		.nv.reservedSmem.cap,0x4
